	.target	sm_90a

	.elftype	@"ET_EXEC"


//--------------------- .note.nv.tkinfo           --------------------------
	.section	.note.nv.tkinfo,"",@"SHT_NOTE"
	.sectionflags	@"SHF_NOTE_NV_TKINFO"
	.tkinfo
        /*0018*/ 	.word	0x00000002
        /*0030*/ 	.string	""
        /*0030*/ 	.string	"ptxas"
        /*0030*/ 	.string	"Cuda compilation tools, release 13.0, V13.0.88"
        /*0030*/ 	.string	"Build cuda_13.0.r13.0/compiler.36424714_0"
        /*0030*/ 	.string	"-arch sm_90a -m 64 "



//--------------------- .note.nv.cuinfo           --------------------------
	.section	.note.nv.cuinfo,"",@"SHT_NOTE"
	.sectionflags	@"SHF_NOTE_NV_CUINFO"
        /*0018*/ 	.short	0x0002
        /*001a*/ 	.short	0x005a
        /*001c*/ 	.short	0x0082
	.zero		2


//--------------------- .nv.info                  --------------------------
	.section	.nv.info,"",@"SHT_CUDA_INFO"
	.align	4


	//----- nvinfo : EIATTR_REGCOUNT
	.align		4
        /*0000*/ 	.byte	0x04, 0x2f
        /*0002*/ 	.short	(.L_12 - .L_11)
	.align		4
.L_11:
        /*0004*/ 	.word	index@(_ZN7cutlass13device_kernelINS_4conv6kernel13ConvUniversalINS1_16ConvProblemShapeILNS1_8OperatorE1ELi3EEENS1_10collective14CollectiveConvINS1_46MainloopSm90TmaGmmaWarpSpecializedImplicitGemmILS5_1ELi9ELi3EN4cute5tupleIJNSA_1CILi2EEENSC_ILi1EEESE_EEENS1_36KernelImplicitTmaWarpSpecializedSm90ELi1EEENSB_IJNSC_ILi128EEENSC_ILi64EEENSB_IJSJ_EEEEEENS_10bfloat16_tESM_NSA_8TiledMMAINSA_8MMA_AtomIJNSA_4SM904GMMA27MMA_64x64x16_F32BF16BF16_SSILNSQ_5MajorE0ELSS_1ELNSQ_7ScaleInE1ELST_1EEEEEENSA_6LayoutINSB_IJSE_SE_SE_EEENSB_IJNSC_ILi0EEESY_SY_EEEEENSB_IJNSA_10UnderscoreES11_S11_EEEEENS7_6detail26Sm90ImplicitGemmTileTraitsINSA_20SM90_TMA_LOAD_IM2COLENSA_14ComposedLayoutINSA_7SwizzleILi3ELi4ELi3EEENSA_18smem_ptr_flag_bitsILi16EEENSW_INSB_IJNSB_IJNSC_ILi8EEENSC_ILi16EEEEEENSB_IJSJ_SE_EEENSB_IJSE_NSC_ILi9EEEEEEEEENSB_IJNSB_IJSJ_NSC_ILi512EEEEEENSB_IJSE_SY_EEENSB_IJSY_NSC_ILi8192EEEEEEEEEEEEEvEENS15_INSA_23SM90_TMA_LOAD_MULTICASTENS17_IS19_S1B_NSW_INSB_IJS1F_NSB_IJS1C_S1C_EEES1H_EEENSB_IJS1L_S1K_NSB_IJSY_NSC_ILi4096EEEEEEEEEEEEEvEEEENS_8epilogue10collective6detail29Sm90TmaWarpSpecializedAdapterINS23_15DefaultEpilogueISM_NSB_IJNSB_IJllllEEESE_SY_EEES28_NS22_6thread17LinearCombinationISM_Li1EffLNS29_9ScaleType4KindE0ELNS_15FloatRoundStyleE2ESM_EENS_4gemm15EpilogueDefaultEEEEEvvEEEEvNT_6ParamsE)
        /*0008*/ 	.word	0x0000005a


	//----- nvinfo : EIATTR_FRAME_SIZE
	.align		4
.L_12:
        /*000c*/ 	.byte	0x04, 0x11
        /*000e*/ 	.short	(.L_14 - .L_13)
	.align		4
.L_13:
        /*0010*/ 	.word	index@(_ZN7cutlass13device_kernelINS_4conv6kernel13ConvUniversalINS1_16ConvProblemShapeILNS1_8OperatorE1ELi3EEENS1_10collective14CollectiveConvINS1_46MainloopSm90TmaGmmaWarpSpecializedImplicitGemmILS5_1ELi9ELi3EN4cute5tupleIJNSA_1CILi2EEENSC_ILi1EEESE_EEENS1_36KernelImplicitTmaWarpSpecializedSm90ELi1EEENSB_IJNSC_ILi128EEENSC_ILi64EEENSB_IJSJ_EEEEEENS_10bfloat16_tESM_NSA_8TiledMMAINSA_8MMA_AtomIJNSA_4SM904GMMA27MMA_64x64x16_F32BF16BF16_SSILNSQ_5MajorE0ELSS_1ELNSQ_7ScaleInE1ELST_1EEEEEENSA_6LayoutINSB_IJSE_SE_SE_EEENSB_IJNSC_ILi0EEESY_SY_EEEEENSB_IJNSA_10UnderscoreES11_S11_EEEEENS7_6detail26Sm90ImplicitGemmTileTraitsINSA_20SM90_TMA_LOAD_IM2COLENSA_14ComposedLayoutINSA_7SwizzleILi3ELi4ELi3EEENSA_18smem_ptr_flag_bitsILi16EEENSW_INSB_IJNSB_IJNSC_ILi8EEENSC_ILi16EEEEEENSB_IJSJ_SE_EEENSB_IJSE_NSC_ILi9EEEEEEEEENSB_IJNSB_IJSJ_NSC_ILi512EEEEEENSB_IJSE_SY_EEENSB_IJSY_NSC_ILi8192EEEEEEEEEEEEEvEENS15_INSA_23SM90_TMA_LOAD_MULTICASTENS17_IS19_S1B_NSW_INSB_IJS1F_NSB_IJS1C_S1C_EEES1H_EEENSB_IJS1L_S1K_NSB_IJSY_NSC_ILi4096EEEEEEEEEEEEEvEEEENS_8epilogue10collective6detail29Sm90TmaWarpSpecializedAdapterINS23_15DefaultEpilogueISM_NSB_IJNSB_IJllllEEESE_SY_EEES28_NS22_6thread17LinearCombinationISM_Li1EffLNS29_9ScaleType4KindE0ELNS_15FloatRoundStyleE2ESM_EENS_4gemm15EpilogueDefaultEEEEEvvEEEEvNT_6ParamsE)
        /*0014*/ 	.word	0x00000000


	//----- nvinfo : EIATTR_MIN_STACK_SIZE
	.align		4
.L_14:
        /*0018*/ 	.byte	0x04, 0x12
        /*001a*/ 	.short	(.L_16 - .L_15)
	.align		4
.L_15:
        /*001c*/ 	.word	index@(_ZN7cutlass13device_kernelINS_4conv6kernel13ConvUniversalINS1_16ConvProblemShapeILNS1_8OperatorE1ELi3EEENS1_10collective14CollectiveConvINS1_46MainloopSm90TmaGmmaWarpSpecializedImplicitGemmILS5_1ELi9ELi3EN4cute5tupleIJNSA_1CILi2EEENSC_ILi1EEESE_EEENS1_36KernelImplicitTmaWarpSpecializedSm90ELi1EEENSB_IJNSC_ILi128EEENSC_ILi64EEENSB_IJSJ_EEEEEENS_10bfloat16_tESM_NSA_8TiledMMAINSA_8MMA_AtomIJNSA_4SM904GMMA27MMA_64x64x16_F32BF16BF16_SSILNSQ_5MajorE0ELSS_1ELNSQ_7ScaleInE1ELST_1EEEEEENSA_6LayoutINSB_IJSE_SE_SE_EEENSB_IJNSC_ILi0EEESY_SY_EEEEENSB_IJNSA_10UnderscoreES11_S11_EEEEENS7_6detail26Sm90ImplicitGemmTileTraitsINSA_20SM90_TMA_LOAD_IM2COLENSA_14ComposedLayoutINSA_7SwizzleILi3ELi4ELi3EEENSA_18smem_ptr_flag_bitsILi16EEENSW_INSB_IJNSB_IJNSC_ILi8EEENSC_ILi16EEEEEENSB_IJSJ_SE_EEENSB_IJSE_NSC_ILi9EEEEEEEEENSB_IJNSB_IJSJ_NSC_ILi512EEEEEENSB_IJSE_SY_EEENSB_IJSY_NSC_ILi8192EEEEEEEEEEEEEvEENS15_INSA_23SM90_TMA_LOAD_MULTICASTENS17_IS19_S1B_NSW_INSB_IJS1F_NSB_IJS1C_S1C_EEES1H_EEENSB_IJS1L_S1K_NSB_IJSY_NSC_ILi4096EEEEEEEEEEEEEvEEEENS_8epilogue10collective6detail29Sm90TmaWarpSpecializedAdapterINS23_15DefaultEpilogueISM_NSB_IJNSB_IJllllEEESE_SY_EEES28_NS22_6thread17LinearCombinationISM_Li1EffLNS29_9ScaleType4KindE0ELNS_15FloatRoundStyleE2ESM_EENS_4gemm15EpilogueDefaultEEEEEvvEEEEvNT_6ParamsE)
        /*0020*/ 	.word	0x00000000
.L_16:


//--------------------- .nv.compat                --------------------------
	.section	.nv.compat,"",@"SHT_CUDA_COMPAT_INFO"
	.align	4
        /*0000*/ 	.byte	0x02, 0x09, 0x01, 0x00, 0x02, 0x02, 0x04, 0x00, 0x02, 0x05, 0x05, 0x00, 0x03, 0x07, 0x01, 0x01
        /*0010*/ 	.byte	0x02, 0x03, 0x01, 0x00, 0x02, 0x06, 0x01, 0x00, 0x04, 0x0b, 0x08, 0x00, 0x00, 0x00, 0x00, 0x00
        /*0020*/ 	.byte	0x00, 0x00, 0x00, 0x00


//--------------------- .nv.info._ZN7cutlass13device_kernelINS_4conv6kernel13ConvUniversalINS1_16ConvProblemShapeILNS1_8OperatorE1ELi3EEENS1_10collective14CollectiveConvINS1_46MainloopSm90TmaGmmaWarpSpecializedImplicitGemmILS5_1ELi9ELi3EN4cute5tupleIJNSA_1CILi2EEENSC_ILi1EEESE_EEENS1_36KernelImplicitTmaWarpSpecializedSm90ELi1EEENSB_IJNSC_ILi128EEENSC_ILi64EEENSB_IJSJ_EEEEEENS_10bfloat16_tESM_NSA_8TiledMMAINSA_8MMA_AtomIJNSA_4SM904GMMA27MMA_64x64x16_F32BF16BF16_SSILNSQ_5MajorE0ELSS_1ELNSQ_7ScaleInE1ELST_1EEEEEENSA_6LayoutINSB_IJSE_SE_SE_EEENSB_IJNSC_ILi0EEESY_SY_EEEEENSB_IJNSA_10UnderscoreES11_S11_EEEEENS7_6detail26Sm90ImplicitGemmTileTraitsINSA_20SM90_TMA_LOAD_IM2COLENSA_14ComposedLayoutINSA_7SwizzleILi3ELi4ELi3EEENSA_18smem_ptr_flag_bitsILi16EEENSW_INSB_IJNSB_IJNSC_ILi8EEENSC_ILi16EEEEEENSB_IJSJ_SE_EEENSB_IJSE_NSC_ILi9EEEEEEEEENSB_IJNSB_IJSJ_NSC_ILi512EEEEEENSB_IJSE_SY_EEENSB_IJSY_NSC_ILi8192EEEEEEEEEEEEEvEENS15_INSA_23SM90_TMA_LOAD_MULTICASTENS17_IS19_S1B_NSW_INSB_IJS1F_NSB_IJS1C_S1C_EEES1H_EEENSB_IJS1L_S1K_NSB_IJSY_NSC_ILi4096EEEEEEEEEEEEEvEEEENS_8epilogue10collective6detail29Sm90TmaWarpSpecializedAdapterINS23_15DefaultEpilogueISM_NSB_IJNSB_IJllllEEESE_SY_EEES28_NS22_6thread17LinearCombinationISM_Li1EffLNS29_9ScaleType4KindE0ELNS_15FloatRoundStyleE2ESM_EENS_4gemm15EpilogueDefaultEEEEEvvEEEEvNT_6ParamsE --------------------------
	.section	.nv.info._ZN7cutlass13device_kernelINS_4conv6kernel13ConvUniversalINS1_16ConvProblemShapeILNS1_8OperatorE1ELi3EEENS1_10collective14CollectiveConvINS1_46MainloopSm90TmaGmmaWarpSpecializedImplicitGemmILS5_1ELi9ELi3EN4cute5tupleIJNSA_1CILi2EEENSC_ILi1EEESE_EEENS1_36KernelImplicitTmaWarpSpecializedSm90ELi1EEENSB_IJNSC_ILi128EEENSC_ILi64EEENSB_IJSJ_EEEEEENS_10bfloat16_tESM_NSA_8TiledMMAINSA_8MMA_AtomIJNSA_4SM904GMMA27MMA_64x64x16_F32BF16BF16_SSILNSQ_5MajorE0ELSS_1ELNSQ_7ScaleInE1ELST_1EEEEEENSA_6LayoutINSB_IJSE_SE_SE_EEENSB_IJNSC_ILi0EEESY_SY_EEEEENSB_IJNSA_10UnderscoreES11_S11_EEEEENS7_6detail26Sm90ImplicitGemmTileTraitsINSA_20SM90_TMA_LOAD_IM2COLENSA_14ComposedLayoutINSA_7SwizzleILi3ELi4ELi3EEENSA_18smem_ptr_flag_bitsILi16EEENSW_INSB_IJNSB_IJNSC_ILi8EEENSC_ILi16EEEEEENSB_IJSJ_SE_EEENSB_IJSE_NSC_ILi9EEEEEEEEENSB_IJNSB_IJSJ_NSC_ILi512EEEEEENSB_IJSE_SY_EEENSB_IJSY_NSC_ILi8192EEEEEEEEEEEEEvEENS15_INSA_23SM90_TMA_LOAD_MULTICASTENS17_IS19_S1B_NSW_INSB_IJS1F_NSB_IJS1C_S1C_EEES1H_EEENSB_IJS1L_S1K_NSB_IJSY_NSC_ILi4096EEEEEEEEEEEEEvEEEENS_8epilogue10collective6detail29Sm90TmaWarpSpecializedAdapterINS23_15DefaultEpilogueISM_NSB_IJNSB_IJllllEEESE_SY_EEES28_NS22_6thread17LinearCombinationISM_Li1EffLNS29_9ScaleType4KindE0ELNS_15FloatRoundStyleE2ESM_EENS_4gemm15EpilogueDefaultEEEEEvvEEEEvNT_6ParamsE,"",@"SHT_CUDA_INFO"
	.sectionflags	@""
	.align	4


	//----- nvinfo : EIATTR_CUDA_API_VERSION
	.align		4
        /*0000*/ 	.byte	0x04, 0x37
        /*0002*/ 	.short	(.L_18 - .L_17)
.L_17:
        /*0004*/ 	.word	0x00000082


	//----- nvinfo : EIATTR_KPARAM_INFO
	.align		4
.L_18:
        /*0008*/ 	.byte	0x04, 0x17
        /*000a*/ 	.short	(.L_20 - .L_19)
.L_19:
        /*000c*/ 	.word	0x00000000
        /*0010*/ 	.short	0x0000
        /*0012*/ 	.short	0x0070
        /*0014*/ 	.byte	0x00, 0xf0, 0x01, 0x10


	//----- nvinfo : EIATTR_SPARSE_MMA_MASK
	.align		4
.L_20:
        /*0018*/ 	.byte	0x03, 0x50
        /*001a*/ 	.short	0x0000


	//----- nvinfo : EIATTR_MAXREG_COUNT
	.align		4
        /*001c*/ 	.byte	0x03, 0x1b
        /*001e*/ 	.short	0x00ff


	//----- nvinfo : EIATTR_NUM_BARRIERS
	.align		4
        /*0020*/ 	.byte	0x02, 0x4c
        /*0022*/ 	.byte	0x01
	.zero		1


	//----- nvinfo : EIATTR_MERCURY_ISA_VERSION
	.align		4
        /*0024*/ 	.byte	0x03, 0x5f
        /*0026*/ 	.short	0x0101


	//----- nvinfo : EIATTR_COOP_GROUP_MASK_REGIDS
	.align		4
        /*0028*/ 	.byte	0x04, 0x29
        /*002a*/ 	.short	(.L_22 - .L_21)


	//   ....[0]....
.L_21:
        /*002c*/ 	.word	0xffffffff


	//   ....[1]....
        /*0030*/ 	.word	0xffffffff


	//   ....[2]....
        /*0034*/ 	.word	0xffffffff


	//   ....[3]....
        /*0038*/ 	.word	0xffffffff


	//----- nvinfo : EIATTR_COOP_GROUP_INSTR_OFFSETS
	.align		4
.L_22:
        /*003c*/ 	.byte	0x04, 0x28
        /*003e*/ 	.short	(.L_24 - .L_23)


	//   ....[0]....
.L_23:
        /*0040*/ 	.word	0x00000070


	//   ....[1]....
        /*0044*/ 	.word	0x00000080


	//   ....[2]....
        /*0048*/ 	.word	0x00000140


	//   ....[3]....
        /*004c*/ 	.word	0x00000770


	//----- nvinfo : EIATTR_MBARRIER_INSTR_OFFSETS
	.align		4
.L_24:
        /*0050*/ 	.byte	0x04, 0x39
        /*0052*/ 	.short	(.L_26 - .L_25)


	//   ....[0]....
.L_25:
        /*0054*/ 	.word	0x00000310
        /*0058*/ 	.word	0x000000ff
        /*005c*/ 	.word	0x00036000
        /*0060*/ 	.short	0x0100
        /*0062*/ 	.byte	0x08
	.zero		1


	//   ....[1]....
        /*0064*/ 	.word	0x00000320
        /*0068*/ 	.word	0x000000ff
        /*006c*/ 	.word	0x00036048
        /*0070*/ 	.short	0x0100
        /*0072*/ 	.byte	0x08
	.zero		1


	//   ....[2]....
        /*0074*/ 	.word	0x00000330
        /*0078*/ 	.word	0x000000ff
        /*007c*/ 	.word	0x00036008
        /*0080*/ 	.short	0x0100
        /*0082*/ 	.byte	0x08
	.zero		1


	//   ....[3]....
        /*0084*/ 	.word	0x00000340
        /*0088*/ 	.word	0x000000ff
        /*008c*/ 	.word	0x00036050
        /*0090*/ 	.short	0x0100
        /*0092*/ 	.byte	0x08
	.zero		1


	//   ....[4]....
        /*0094*/ 	.word	0x00000350
        /*0098*/ 	.word	0x000000ff
        /*009c*/ 	.word	0x00036010
        /*00a0*/ 	.short	0x0100
        /*00a2*/ 	.byte	0x08
	.zero		1


	//   ....[5]....
        /*00a4*/ 	.word	0x00000360
        /*00a8*/ 	.word	0x000000ff
        /*00ac*/ 	.word	0x00036058
        /*00b0*/ 	.short	0x0100
        /*00b2*/ 	.byte	0x08
	.zero		1


	//   ....[6]....
        /*00b4*/ 	.word	0x00000370
        /*00b8*/ 	.word	0x000000ff
        /*00bc*/ 	.word	0x00036018
        /*00c0*/ 	.short	0x0100
        /*00c2*/ 	.byte	0x08
	.zero		1


	//   ....[7]....
        /*00c4*/ 	.word	0x00000380
        /*00c8*/ 	.word	0x000000ff
        /*00cc*/ 	.word	0x00036060
        /*00d0*/ 	.short	0x0100
        /*00d2*/ 	.byte	0x08
	.zero		1


	//   ....[8]....
        /*00d4*/ 	.word	0x00000390
        /*00d8*/ 	.word	0x000000ff
        /*00dc*/ 	.word	0x00036020
        /*00e0*/ 	.short	0x0100
        /*00e2*/ 	.byte	0x08
	.zero		1


	//   ....[9]....
        /*00e4*/ 	.word	0x000003a0
        /*00e8*/ 	.word	0x000000ff
        /*00ec*/ 	.word	0x00036068
        /*00f0*/ 	.short	0x0100
        /*00f2*/ 	.byte	0x08
	.zero		1


	//   ....[10]....
        /*00f4*/ 	.word	0x000003b0
        /*00f8*/ 	.word	0x000000ff
        /*00fc*/ 	.word	0x00036028
        /*0100*/ 	.short	0x0100
        /*0102*/ 	.byte	0x08
	.zero		1


	//   ....[11]....
        /*0104*/ 	.word	0x000003c0
        /*0108*/ 	.word	0x000000ff
        /*010c*/ 	.word	0x00036070
        /*0110*/ 	.short	0x0100
        /*0112*/ 	.byte	0x08
	.zero		1


	//   ....[12]....
        /*0114*/ 	.word	0x000003d0
        /*0118*/ 	.word	0x000000ff
        /*011c*/ 	.word	0x00036030
        /*0120*/ 	.short	0x0100
        /*0122*/ 	.byte	0x08
	.zero		1


	//   ....[13]....
        /*0124*/ 	.word	0x000003e0
        /*0128*/ 	.word	0x000000ff
        /*012c*/ 	.word	0x00036078
        /*0130*/ 	.short	0x0100
        /*0132*/ 	.byte	0x08
	.zero		1


	//   ....[14]....
        /*0134*/ 	.word	0x000003f0
        /*0138*/ 	.word	0x000000ff
        /*013c*/ 	.word	0x00036038
        /*0140*/ 	.short	0x0100
        /*0142*/ 	.byte	0x08
	.zero		1


	//   ....[15]....
        /*0144*/ 	.word	0x00000400
        /*0148*/ 	.word	0x000000ff
        /*014c*/ 	.word	0x00036080
        /*0150*/ 	.short	0x0100
        /*0152*/ 	.byte	0x08
	.zero		1


	//   ....[16]....
        /*0154*/ 	.word	0x00000410
        /*0158*/ 	.word	0x000000ff
        /*015c*/ 	.word	0x00036040
        /*0160*/ 	.short	0x0100
        /*0162*/ 	.byte	0x08
	.zero		1


	//   ....[17]....
        /*0164*/ 	.word	0x00000420
        /*0168*/ 	.word	0x000000ff
        /*016c*/ 	.word	0x00036088
        /*0170*/ 	.short	0x0100
        /*0172*/ 	.byte	0x08
	.zero		1


	//   ....[18]....
        /*0174*/ 	.word	0x00000de0
        /*0178*/ 	.word	0x00000007
        /*017c*/ 	.word	0x00036000
        /*0180*/ 	.short	0x010a
        /*0182*/ 	.byte	0x3f
	.zero		1


	//   ....[19]....
        /*0184*/ 	.word	0x00001260
        /*0188*/ 	.word	0x00000009
        /*018c*/ 	.word	0x00036000
        /*0190*/ 	.short	0x010a
        /*0192*/ 	.byte	0x3f
	.zero		1


	//   ....[20]....
        /*0194*/ 	.word	0x00001580
        /*0198*/ 	.word	0x00000009
        /*019c*/ 	.word	0x00000000
        /*01a0*/ 	.short	0x0101
        /*01a2*/ 	.byte	0x3f
	.zero		1


	//   ....[21]....
        /*01a4*/ 	.word	0x000017b0
        /*01a8*/ 	.word	0x00000003
        /*01ac*/ 	.word	0x00000000
        /*01b0*/ 	.short	0x0101
        /*01b2*/ 	.byte	0x3f
	.zero		1


	//   ....[22]....
        /*01b4*/ 	.word	0x00006590
        /*01b8*/ 	.word	0x0000000d
        /*01bc*/ 	.word	0x00036048
        /*01c0*/ 	.short	0x010a
        /*01c2*/ 	.byte	0x3f
	.zero		1


	//   ....[23]....
        /*01c4*/ 	.word	0x00006db0
        /*01c8*/ 	.word	0x00000003
        /*01cc*/ 	.word	0x00000000
        /*01d0*/ 	.short	0x010a
        /*01d2*/ 	.byte	0x3f
	.zero		1


	//   ....[24]....
        /*01d4*/ 	.word	0x00006e60
        /*01d8*/ 	.word	0x00000000
        /*01dc*/ 	.word	0x00000000
        /*01e0*/ 	.short	0x010a
        /*01e2*/ 	.byte	0x3f
	.zero		1


	//   ....[25]....
        /*01e4*/ 	.word	0x00006f10
        /*01e8*/ 	.word	0x00000000
        /*01ec*/ 	.word	0x00000000
        /*01f0*/ 	.short	0x010a
        /*01f2*/ 	.byte	0x3f
	.zero		1


	//   ....[26]....
        /*01f4*/ 	.word	0x00006fc0
        /*01f8*/ 	.word	0x00000000
        /*01fc*/ 	.word	0x00000000
        /*0200*/ 	.short	0x010a
        /*0202*/ 	.byte	0x3f
	.zero		1


	//   ....[27]....
        /*0204*/ 	.word	0x00007070
        /*0208*/ 	.word	0x00000000
        /*020c*/ 	.word	0x00000000
        /*0210*/ 	.short	0x010a
        /*0212*/ 	.byte	0x3f
	.zero		1


	//   ....[28]....
        /*0214*/ 	.word	0x00007120
        /*0218*/ 	.word	0x00000000
        /*021c*/ 	.word	0x00000000
        /*0220*/ 	.short	0x010a
        /*0222*/ 	.byte	0x3f
	.zero		1


	//   ....[29]....
        /*0224*/ 	.word	0x000071d0
        /*0228*/ 	.word	0x00000000
        /*022c*/ 	.word	0x00000000
        /*0230*/ 	.short	0x010a
        /*0232*/ 	.byte	0x3f
	.zero		1


	//   ....[30]....
        /*0234*/ 	.word	0x00007280
        /*0238*/ 	.word	0x00000000
        /*023c*/ 	.word	0x00000000
        /*0240*/ 	.short	0x010a
        /*0242*/ 	.byte	0x3f
	.zero		1


	//   ....[31]....
        /*0244*/ 	.word	0x00007330
        /*0248*/ 	.word	0x00000005
        /*024c*/ 	.word	0x00000000
        /*0250*/ 	.short	0x010a
        /*0252*/ 	.byte	0x3f
	.zero		1


	//----- nvinfo : EIATTR_NUM_MBARRIERS
	.align		4
.L_26:
        /*0254*/ 	.byte	0x03, 0x38
        /*0256*/ 	.short	0x0012


	//----- nvinfo : EIATTR_EXIT_INSTR_OFFSETS
	.align		4
        /*0258*/ 	.byte	0x04, 0x1c
        /*025a*/ 	.short	(.L_28 - .L_27)


	//   ....[0]....
.L_27:
        /*025c*/ 	.word	0x00000b10


	//   ....[1]....
        /*0260*/ 	.word	0x00001910


	//   ....[2]....
        /*0264*/ 	.word	0x00004ce0


	//   ....[3]....
        /*0268*/ 	.word	0x00004d10


	//   ....[4]....
        /*026c*/ 	.word	0x00006370


	//   ....[5]....
        /*0270*/ 	.word	0x000063a0


	//   ....[6]....
        /*0274*/ 	.word	0x000063c0


	//   ....[7]....
        /*0278*/ 	.word	0x00006ca0


	//   ....[8]....
        /*027c*/ 	.word	0x00007360


	//----- nvinfo : EIATTR_MAX_THREADS
	.align		4
.L_28:
        /*0280*/ 	.byte	0x04, 0x05
        /*0282*/ 	.short	(.L_30 - .L_29)
.L_29:
        /*0284*/ 	.word	0x00000100
        /*0288*/ 	.word	0x00000001
        /*028c*/ 	.word	0x00000001


	//----- nvinfo : EIATTR_CRS_STACK_SIZE
	.align		4
.L_30:
        /*0290*/ 	.byte	0x04, 0x1e
        /*0292*/ 	.short	(.L_32 - .L_31)
.L_31:
        /*0294*/ 	.word	0x00000000


	//----- nvinfo : EIATTR_CBANK_PARAM_SIZE
	.align		4
.L_32:
        /*0298*/ 	.byte	0x03, 0x19
        /*029a*/ 	.short	0x0470


	//----- nvinfo : EIATTR_PARAM_CBANK
	.align		4
        /*029c*/ 	.byte	0x04, 0x0a
        /*029e*/ 	.short	(.L_34 - .L_33)
	.align		4
.L_33:
        /*02a0*/ 	.word	index@(.nv.constant0._ZN7cutlass13device_kernelINS_4conv6kernel13ConvUniversalINS1_16ConvProblemShapeILNS1_8OperatorE1ELi3EEENS1_10collective14CollectiveConvINS1_46MainloopSm90TmaGmmaWarpSpecializedImplicitGemmILS5_1ELi9ELi3EN4cute5tupleIJNSA_1CILi2EEENSC_ILi1EEESE_EEENS1_36KernelImplicitTmaWarpSpecializedSm90ELi1EEENSB_IJNSC_ILi128EEENSC_ILi64EEENSB_IJSJ_EEEEEENS_10bfloat16_tESM_NSA_8TiledMMAINSA_8MMA_AtomIJNSA_4SM904GMMA27MMA_64x64x16_F32BF16BF16_SSILNSQ_5MajorE0ELSS_1ELNSQ_7ScaleInE1ELST_1EEEEEENSA_6LayoutINSB_IJSE_SE_SE_EEENSB_IJNSC_ILi0EEESY_SY_EEEEENSB_IJNSA_10UnderscoreES11_S11_EEEEENS7_6detail26Sm90ImplicitGemmTileTraitsINSA_20SM90_TMA_LOAD_IM2COLENSA_14ComposedLayoutINSA_7SwizzleILi3ELi4ELi3EEENSA_18smem_ptr_flag_bitsILi16EEENSW_INSB_IJNSB_IJNSC_ILi8EEENSC_ILi16EEEEEENSB_IJSJ_SE_EEENSB_IJSE_NSC_ILi9EEEEEEEEENSB_IJNSB_IJSJ_NSC_ILi512EEEEEENSB_IJSE_SY_EEENSB_IJSY_NSC_ILi8192EEEEEEEEEEEEEvEENS15_INSA_23SM90_TMA_LOAD_MULTICASTENS17_IS19_S1B_NSW_INSB_IJS1F_NSB_IJS1C_S1C_EEES1H_EEENSB_IJS1L_S1K_NSB_IJSY_NSC_ILi4096EEEEEEEEEEEEEvEEEENS_8epilogue10collective6detail29Sm90TmaWarpSpecializedAdapterINS23_15DefaultEpilogueISM_NSB_IJNSB_IJllllEEESE_SY_EEES28_NS22_6thread17LinearCombinationISM_Li1EffLNS29_9ScaleType4KindE0ELNS_15FloatRoundStyleE2ESM_EENS_4gemm15EpilogueDefaultEEEEEvvEEEEvNT_6ParamsE)
        /*02a4*/ 	.short	0x0210
        /*02a6*/ 	.short	0x0470


	//----- nvinfo : EIATTR_SW_WAR
	.align		4
.L_34:
        /*02a8*/ 	.byte	0x04, 0x36
        /*02aa*/ 	.short	(.L_36 - .L_35)
.L_35:
        /*02ac*/ 	.word	0x00000008
.L_36:


//--------------------- .nv.callgraph             --------------------------
	.section	.nv.callgraph,"",@"SHT_CUDA_CALLGRAPH"
	.align	4
	.sectionentsize	8
	.align		4
        /*0000*/ 	.word	0x00000000
	.align		4
        /*0004*/ 	.word	0xffffffff
	.align		4
        /*0008*/ 	.word	0x00000000
	.align		4
        /*000c*/ 	.word	0xfffffffe
	.align		4
        /*0010*/ 	.word	0x00000000
	.align		4
        /*0014*/ 	.word	0xfffffffd
	.align		4
        /*0018*/ 	.word	0x00000000
	.align		4
        /*001c*/ 	.word	0xfffffffc


//--------------------- .nv.constant4             --------------------------
	.section	.nv.constant4,"a",@progbits
	.align	8
	.align		8
.nv.constant4:
        /*0000*/ 	.dword	_ZN39_INTERNAL_d472a972_4_k_cu_7c19a40f_29154cuda3std3__45__cpo5beginE
	.align		8
        /*0008*/ 	.dword	_ZN39_INTERNAL_d472a972_4_k_cu_7c19a40f_29154cuda3std3__45__cpo3endE
	.align		8
        /*0010*/ 	.dword	_ZN39_INTERNAL_d472a972_4_k_cu_7c19a40f_29154cuda3std3__45__cpo6cbeginE
	.align		8
        /*0018*/ 	.dword	_ZN39_INTERNAL_d472a972_4_k_cu_7c19a40f_29154cuda3std3__45__cpo4cendE
	.align		8
        /*0020*/ 	.dword	_ZN39_INTERNAL_d472a972_4_k_cu_7c19a40f_29154cuda3std3__441_GLOBAL__N__d472a972_4_k_cu_7c19a40f_29156ignoreE
	.align		8
        /*0028*/ 	.dword	_ZN39_INTERNAL_d472a972_4_k_cu_7c19a40f_29154cuda3std3__419piecewise_constructE
	.align		8
        /*0030*/ 	.dword	_ZN39_INTERNAL_d472a972_4_k_cu_7c19a40f_29154cuda3std3__48in_placeE
	.align		8
        /*0038*/ 	.dword	_ZN39_INTERNAL_d472a972_4_k_cu_7c19a40f_29154cuda3std6ranges3__45__cpo4swapE
	.align		8
        /*0040*/ 	.dword	_ZN39_INTERNAL_d472a972_4_k_cu_7c19a40f_29154cuda3std6ranges3__45__cpo9iter_moveE
	.align		8
        /*0048*/ 	.dword	_ZN39_INTERNAL_d472a972_4_k_cu_7c19a40f_29154cute7productE
	.align		8
        /*0050*/ 	.dword	_ZN39_INTERNAL_d472a972_4_k_cu_7c19a40f_29154cute1_E


//--------------------- .text._ZN7cutlass13device_kernelINS_4conv6kernel13ConvUniversalINS1_16ConvProblemShapeILNS1_8OperatorE1ELi3EEENS1_10collective14CollectiveConvINS1_46MainloopSm90TmaGmmaWarpSpecializedImplicitGemmILS5_1ELi9ELi3EN4cute5tupleIJNSA_1CILi2EEENSC_ILi1EEESE_EEENS1_36KernelImplicitTmaWarpSpecializedSm90ELi1EEENSB_IJNSC_ILi128EEENSC_ILi64EEENSB_IJSJ_EEEEEENS_10bfloat16_tESM_NSA_8TiledMMAINSA_8MMA_AtomIJNSA_4SM904GMMA27MMA_64x64x16_F32BF16BF16_SSILNSQ_5MajorE0ELSS_1ELNSQ_7ScaleInE1ELST_1EEEEEENSA_6LayoutINSB_IJSE_SE_SE_EEENSB_IJNSC_ILi0EEESY_SY_EEEEENSB_IJNSA_10UnderscoreES11_S11_EEEEENS7_6detail26Sm90ImplicitGemmTileTraitsINSA_20SM90_TMA_LOAD_IM2COLENSA_14ComposedLayoutINSA_7SwizzleILi3ELi4ELi3EEENSA_18smem_ptr_flag_bitsILi16EEENSW_INSB_IJNSB_IJNSC_ILi8EEENSC_ILi16EEEEEENSB_IJSJ_SE_EEENSB_IJSE_NSC_ILi9EEEEEEEEENSB_IJNSB_IJSJ_NSC_ILi512EEEEEENSB_IJSE_SY_EEENSB_IJSY_NSC_ILi8192EEEEEEEEEEEEEvEENS15_INSA_23SM90_TMA_LOAD_MULTICASTENS17_IS19_S1B_NSW_INSB_IJS1F_NSB_IJS1C_S1C_EEES1H_EEENSB_IJS1L_S1K_NSB_IJSY_NSC_ILi4096EEEEEEEEEEEEEvEEEENS_8epilogue10collective6detail29Sm90TmaWarpSpecializedAdapterINS23_15DefaultEpilogueISM_NSB_IJNSB_IJllllEEESE_SY_EEES28_NS22_6thread17LinearCombinationISM_Li1EffLNS29_9ScaleType4KindE0ELNS_15FloatRoundStyleE2ESM_EENS_4gemm15EpilogueDefaultEEEEEvvEEEEvNT_6ParamsE --------------------------
	.section	.text._ZN7cutlass13device_kernelINS_4conv6kernel13ConvUniversalINS1_16ConvProblemShapeILNS1_8OperatorE1ELi3EEENS1_10collective14CollectiveConvINS1_46MainloopSm90TmaGmmaWarpSpecializedImplicitGemmILS5_1ELi9ELi3EN4cute5tupleIJNSA_1CILi2EEENSC_ILi1EEESE_EEENS1_36KernelImplicitTmaWarpSpecializedSm90ELi1EEENSB_IJNSC_ILi128EEENSC_ILi64EEENSB_IJSJ_EEEEEENS_10bfloat16_tESM_NSA_8TiledMMAINSA_8MMA_AtomIJNSA_4SM904GMMA27MMA_64x64x16_F32BF16BF16_SSILNSQ_5MajorE0ELSS_1ELNSQ_7ScaleInE1ELST_1EEEEEENSA_6LayoutINSB_IJSE_SE_SE_EEENSB_IJNSC_ILi0EEESY_SY_EEEEENSB_IJNSA_10UnderscoreES11_S11_EEEEENS7_6detail26Sm90ImplicitGemmTileTraitsINSA_20SM90_TMA_LOAD_IM2COLENSA_14ComposedLayoutINSA_7SwizzleILi3ELi4ELi3EEENSA_18smem_ptr_flag_bitsILi16EEENSW_INSB_IJNSB_IJNSC_ILi8EEENSC_ILi16EEEEEENSB_IJSJ_SE_EEENSB_IJSE_NSC_ILi9EEEEEEEEENSB_IJNSB_IJSJ_NSC_ILi512EEEEEENSB_IJSE_SY_EEENSB_IJSY_NSC_ILi8192EEEEEEEEEEEEEvEENS15_INSA_23SM90_TMA_LOAD_MULTICASTENS17_IS19_S1B_NSW_INSB_IJS1F_NSB_IJS1C_S1C_EEES1H_EEENSB_IJS1L_S1K_NSB_IJSY_NSC_ILi4096EEEEEEEEEEEEEvEEEENS_8epilogue10collective6detail29Sm90TmaWarpSpecializedAdapterINS23_15DefaultEpilogueISM_NSB_IJNSB_IJllllEEESE_SY_EEES28_NS22_6thread17LinearCombinationISM_Li1EffLNS29_9ScaleType4KindE0ELNS_15FloatRoundStyleE2ESM_EENS_4gemm15EpilogueDefaultEEEEEvvEEEEvNT_6ParamsE,"ax",@progbits
	.align	128
.text._ZN7cutlass13device_kernelINS_4conv6kernel13ConvUniversalINS1_16ConvProblemShapeILNS1_8OperatorE1ELi3EEENS1_10collective14CollectiveConvINS1_46MainloopSm90TmaGmmaWarpSpecializedImplicitGemmILS5_1ELi9ELi3EN4cute5tupleIJNSA_1CILi2EEENSC_ILi1EEESE_EEENS1_36KernelImplicitTmaWarpSpecializedSm90ELi1EEENSB_IJNSC_ILi128EEENSC_ILi64EEENSB_IJSJ_EEEEEENS_10bfloat16_tESM_NSA_8TiledMMAINSA_8MMA_AtomIJNSA_4SM904GMMA27MMA_64x64x16_F32BF16BF16_SSILNSQ_5MajorE0ELSS_1ELNSQ_7ScaleInE1ELST_1EEEEEENSA_6LayoutINSB_IJSE_SE_SE_EEENSB_IJNSC_ILi0EEESY_SY_EEEEENSB_IJNSA_10UnderscoreES11_S11_EEEEENS7_6detail26Sm90ImplicitGemmTileTraitsINSA_20SM90_TMA_LOAD_IM2COLENSA_14ComposedLayoutINSA_7SwizzleILi3ELi4ELi3EEENSA_18smem_ptr_flag_bitsILi16EEENSW_INSB_IJNSB_IJNSC_ILi8EEENSC_ILi16EEEEEENSB_IJSJ_SE_EEENSB_IJSE_NSC_ILi9EEEEEEEEENSB_IJNSB_IJSJ_NSC_ILi512EEEEEENSB_IJSE_SY_EEENSB_IJSY_NSC_ILi8192EEEEEEEEEEEEEvEENS15_INSA_23SM90_TMA_LOAD_MULTICASTENS17_IS19_S1B_NSW_INSB_IJS1F_NSB_IJS1C_S1C_EEES1H_EEENSB_IJS1L_S1K_NSB_IJSY_NSC_ILi4096EEEEEEEEEEEEEvEEEENS_8epilogue10collective6detail29Sm90TmaWarpSpecializedAdapterINS23_15DefaultEpilogueISM_NSB_IJNSB_IJllllEEESE_SY_EEES28_NS22_6thread17LinearCombinationISM_Li1EffLNS29_9ScaleType4KindE0ELNS_15FloatRoundStyleE2ESM_EENS_4gemm15EpilogueDefaultEEEEEvvEEEEvNT_6ParamsE:
        .type           _ZN7cutlass13device_kernelINS_4conv6kernel13ConvUniversalINS1_16ConvProblemShapeILNS1_8OperatorE1ELi3EEENS1_10collective14CollectiveConvINS1_46MainloopSm90TmaGmmaWarpSpecializedImplicitGemmILS5_1ELi9ELi3EN4cute5tupleIJNSA_1CILi2EEENSC_ILi1EEESE_EEENS1_36KernelImplicitTmaWarpSpecializedSm90ELi1EEENSB_IJNSC_ILi128EEENSC_ILi64EEENSB_IJSJ_EEEEEENS_10bfloat16_tESM_NSA_8TiledMMAINSA_8MMA_AtomIJNSA_4SM904GMMA27MMA_64x64x16_F32BF16BF16_SSILNSQ_5MajorE0ELSS_1ELNSQ_7ScaleInE1ELST_1EEEEEENSA_6LayoutINSB_IJSE_SE_SE_EEENSB_IJNSC_ILi0EEESY_SY_EEEEENSB_IJNSA_10UnderscoreES11_S11_EEEEENS7_6detail26Sm90ImplicitGemmTileTraitsINSA_20SM90_TMA_LOAD_IM2COLENSA_14ComposedLayoutINSA_7SwizzleILi3ELi4ELi3EEENSA_18smem_ptr_flag_bitsILi16EEENSW_INSB_IJNSB_IJNSC_ILi8EEENSC_ILi16EEEEEENSB_IJSJ_SE_EEENSB_IJSE_NSC_ILi9EEEEEEEEENSB_IJNSB_IJSJ_NSC_ILi512EEEEEENSB_IJSE_SY_EEENSB_IJSY_NSC_ILi8192EEEEEEEEEEEEEvEENS15_INSA_23SM90_TMA_LOAD_MULTICASTENS17_IS19_S1B_NSW_INSB_IJS1F_NSB_IJS1C_S1C_EEES1H_EEENSB_IJS1L_S1K_NSB_IJSY_NSC_ILi4096EEEEEEEEEEEEEvEEEENS_8epilogue10collective6detail29Sm90TmaWarpSpecializedAdapterINS23_15DefaultEpilogueISM_NSB_IJNSB_IJllllEEESE_SY_EEES28_NS22_6thread17LinearCombinationISM_Li1EffLNS29_9ScaleType4KindE0ELNS_15FloatRoundStyleE2ESM_EENS_4gemm15EpilogueDefaultEEEEEvvEEEEvNT_6ParamsE,@function
        .size           _ZN7cutlass13device_kernelINS_4conv6kernel13ConvUniversalINS1_16ConvProblemShapeILNS1_8OperatorE1ELi3EEENS1_10collective14CollectiveConvINS1_46MainloopSm90TmaGmmaWarpSpecializedImplicitGemmILS5_1ELi9ELi3EN4cute5tupleIJNSA_1CILi2EEENSC_ILi1EEESE_EEENS1_36KernelImplicitTmaWarpSpecializedSm90ELi1EEENSB_IJNSC_ILi128EEENSC_ILi64EEENSB_IJSJ_EEEEEENS_10bfloat16_tESM_NSA_8TiledMMAINSA_8MMA_AtomIJNSA_4SM904GMMA27MMA_64x64x16_F32BF16BF16_SSILNSQ_5MajorE0ELSS_1ELNSQ_7ScaleInE1ELST_1EEEEEENSA_6LayoutINSB_IJSE_SE_SE_EEENSB_IJNSC_ILi0EEESY_SY_EEEEENSB_IJNSA_10UnderscoreES11_S11_EEEEENS7_6detail26Sm90ImplicitGemmTileTraitsINSA_20SM90_TMA_LOAD_IM2COLENSA_14ComposedLayoutINSA_7SwizzleILi3ELi4ELi3EEENSA_18smem_ptr_flag_bitsILi16EEENSW_INSB_IJNSB_IJNSC_ILi8EEENSC_ILi16EEEEEENSB_IJSJ_SE_EEENSB_IJSE_NSC_ILi9EEEEEEEEENSB_IJNSB_IJSJ_NSC_ILi512EEEEEENSB_IJSE_SY_EEENSB_IJSY_NSC_ILi8192EEEEEEEEEEEEEvEENS15_INSA_23SM90_TMA_LOAD_MULTICASTENS17_IS19_S1B_NSW_INSB_IJS1F_NSB_IJS1C_S1C_EEES1H_EEENSB_IJS1L_S1K_NSB_IJSY_NSC_ILi4096EEEEEEEEEEEEEvEEEENS_8epilogue10collective6detail29Sm90TmaWarpSpecializedAdapterINS23_15DefaultEpilogueISM_NSB_IJNSB_IJllllEEESE_SY_EEES28_NS22_6thread17LinearCombinationISM_Li1EffLNS29_9ScaleType4KindE0ELNS_15FloatRoundStyleE2ESM_EENS_4gemm15EpilogueDefaultEEEEEvvEEEEvNT_6ParamsE,(.L_x_167 - _ZN7cutlass13device_kernelINS_4conv6kernel13ConvUniversalINS1_16ConvProblemShapeILNS1_8OperatorE1ELi3EEENS1_10collective14CollectiveConvINS1_46MainloopSm90TmaGmmaWarpSpecializedImplicitGemmILS5_1ELi9ELi3EN4cute5tupleIJNSA_1CILi2EEENSC_ILi1EEESE_EEENS1_36KernelImplicitTmaWarpSpecializedSm90ELi1EEENSB_IJNSC_ILi128EEENSC_ILi64EEENSB_IJSJ_EEEEEENS_10bfloat16_tESM_NSA_8TiledMMAINSA_8MMA_AtomIJNSA_4SM904GMMA27MMA_64x64x16_F32BF16BF16_SSILNSQ_5MajorE0ELSS_1ELNSQ_7ScaleInE1ELST_1EEEEEENSA_6LayoutINSB_IJSE_SE_SE_EEENSB_IJNSC_ILi0EEESY_SY_EEEEENSB_IJNSA_10UnderscoreES11_S11_EEEEENS7_6detail26Sm90ImplicitGemmTileTraitsINSA_20SM90_TMA_LOAD_IM2COLENSA_14ComposedLayoutINSA_7SwizzleILi3ELi4ELi3EEENSA_18smem_ptr_flag_bitsILi16EEENSW_INSB_IJNSB_IJNSC_ILi8EEENSC_ILi16EEEEEENSB_IJSJ_SE_EEENSB_IJSE_NSC_ILi9EEEEEEEEENSB_IJNSB_IJSJ_NSC_ILi512EEEEEENSB_IJSE_SY_EEENSB_IJSY_NSC_ILi8192EEEEEEEEEEEEEvEENS15_INSA_23SM90_TMA_LOAD_MULTICASTENS17_IS19_S1B_NSW_INSB_IJS1F_NSB_IJS1C_S1C_EEES1H_EEENSB_IJS1L_S1K_NSB_IJSY_NSC_ILi4096EEEEEEEEEEEEEvEEEENS_8epilogue10collective6detail29Sm90TmaWarpSpecializedAdapterINS23_15DefaultEpilogueISM_NSB_IJNSB_IJllllEEESE_SY_EEES28_NS22_6thread17LinearCombinationISM_Li1EffLNS29_9ScaleType4KindE0ELNS_15FloatRoundStyleE2ESM_EENS_4gemm15EpilogueDefaultEEEEEvvEEEEvNT_6ParamsE)
        .other          _ZN7cutlass13device_kernelINS_4conv6kernel13ConvUniversalINS1_16ConvProblemShapeILNS1_8OperatorE1ELi3EEENS1_10collective14CollectiveConvINS1_46MainloopSm90TmaGmmaWarpSpecializedImplicitGemmILS5_1ELi9ELi3EN4cute5tupleIJNSA_1CILi2EEENSC_ILi1EEESE_EEENS1_36KernelImplicitTmaWarpSpecializedSm90ELi1EEENSB_IJNSC_ILi128EEENSC_ILi64EEENSB_IJSJ_EEEEEENS_10bfloat16_tESM_NSA_8TiledMMAINSA_8MMA_AtomIJNSA_4SM904GMMA27MMA_64x64x16_F32BF16BF16_SSILNSQ_5MajorE0ELSS_1ELNSQ_7ScaleInE1ELST_1EEEEEENSA_6LayoutINSB_IJSE_SE_SE_EEENSB_IJNSC_ILi0EEESY_SY_EEEEENSB_IJNSA_10UnderscoreES11_S11_EEEEENS7_6detail26Sm90ImplicitGemmTileTraitsINSA_20SM90_TMA_LOAD_IM2COLENSA_14ComposedLayoutINSA_7SwizzleILi3ELi4ELi3EEENSA_18smem_ptr_flag_bitsILi16EEENSW_INSB_IJNSB_IJNSC_ILi8EEENSC_ILi16EEEEEENSB_IJSJ_SE_EEENSB_IJSE_NSC_ILi9EEEEEEEEENSB_IJNSB_IJSJ_NSC_ILi512EEEEEENSB_IJSE_SY_EEENSB_IJSY_NSC_ILi8192EEEEEEEEEEEEEvEENS15_INSA_23SM90_TMA_LOAD_MULTICASTENS17_IS19_S1B_NSW_INSB_IJS1F_NSB_IJS1C_S1C_EEES1H_EEENSB_IJS1L_S1K_NSB_IJSY_NSC_ILi4096EEEEEEEEEEEEEvEEEENS_8epilogue10collective6detail29Sm90TmaWarpSpecializedAdapterINS23_15DefaultEpilogueISM_NSB_IJNSB_IJllllEEESE_SY_EEES28_NS22_6thread17LinearCombinationISM_Li1EffLNS29_9ScaleType4KindE0ELNS_15FloatRoundStyleE2ESM_EENS_4gemm15EpilogueDefaultEEEEEvvEEEEvNT_6ParamsE,@"STO_CUDA_ENTRY STV_DEFAULT"
_ZN7cutlass13device_kernelINS_4conv6kernel13ConvUniversalINS1_16ConvProblemShapeILNS1_8OperatorE1ELi3EEENS1_10collective14CollectiveConvINS1_46MainloopSm90TmaGmmaWarpSpecializedImplicitGemmILS5_1ELi9ELi3EN4cute5tupleIJNSA_1CILi2EEENSC_ILi1EEESE_EEENS1_36KernelImplicitTmaWarpSpecializedSm90ELi1EEENSB_IJNSC_ILi128EEENSC_ILi64EEENSB_IJSJ_EEEEEENS_10bfloat16_tESM_NSA_8TiledMMAINSA_8MMA_AtomIJNSA_4SM904GMMA27MMA_64x64x16_F32BF16BF16_SSILNSQ_5MajorE0ELSS_1ELNSQ_7ScaleInE1ELST_1EEEEEENSA_6LayoutINSB_IJSE_SE_SE_EEENSB_IJNSC_ILi0EEESY_SY_EEEEENSB_IJNSA_10UnderscoreES11_S11_EEEEENS7_6detail26Sm90ImplicitGemmTileTraitsINSA_20SM90_TMA_LOAD_IM2COLENSA_14ComposedLayoutINSA_7SwizzleILi3ELi4ELi3EEENSA_18smem_ptr_flag_bitsILi16EEENSW_INSB_IJNSB_IJNSC_ILi8EEENSC_ILi16EEEEEENSB_IJSJ_SE_EEENSB_IJSE_NSC_ILi9EEEEEEEEENSB_IJNSB_IJSJ_NSC_ILi512EEEEEENSB_IJSE_SY_EEENSB_IJSY_NSC_ILi8192EEEEEEEEEEEEEvEENS15_INSA_23SM90_TMA_LOAD_MULTICASTENS17_IS19_S1B_NSW_INSB_IJS1F_NSB_IJS1C_S1C_EEES1H_EEENSB_IJS1L_S1K_NSB_IJSY_NSC_ILi4096EEEEEEEEEEEEEvEEEENS_8epilogue10collective6detail29Sm90TmaWarpSpecializedAdapterINS23_15DefaultEpilogueISM_NSB_IJNSB_IJllllEEESE_SY_EEES28_NS22_6thread17LinearCombinationISM_Li1EffLNS29_9ScaleType4KindE0ELNS_15FloatRoundStyleE2ESM_EENS_4gemm15EpilogueDefaultEEEEEvvEEEEvNT_6ParamsE:
[----:B------:R-:W-:Y:S01]  /*0000*/  LDC R1, c[0x0][0x28] ;  /* 0x00000a00ff017b82 */ /* 0x000fe20000000800 */
[----:B------:R-:W0:Y:S01]  /*0010*/  S2R R10, SR_TID.X ;  /* 0x00000000000a7919 */ /* 0x000e220000002100 */
[----:B------:R-:W-:Y:S01]  /*0020*/  ELECT P0, URZ, PT ;  /* 0x00000000003f782f */ /* 0x000fe20003800000 */
[----:B------:R-:W-:Y:S01]  /*0030*/  BSSY B0, `(.L_x_0) ;  /* 0x0000010000007945 */ /* 0x000fe20003800000 */
[----:B------:R-:W1:Y:S01]  /*0040*/  S2R R11, SR_CTAID.X ;  /* 0x00000000000b7919 */ /* 0x000e620000002500 */
[--C-:B0-----:R-:W-:Y:S02]  /*0050*/  SHF.R.U32.HI R0, RZ, 0x5, R10.reuse ;  /* 0x00000005ff007819 */ /* 0x101fe4000001160a */
[----:B------:R-:W-:-:S03]  /*0060*/  SHF.R.U32.HI R2, RZ, 0x7, R10 ;  /* 0x00000007ff027819 */ /* 0x000fc6000001160a */
[----:B------:R-:W0:Y:S04]  /*0070*/  SHFL.IDX PT, R3, R0, RZ, 0x1f ;  /* 0x00001fff00037589 */ /* 0x000e2800000e0000 */
[----:B------:R2:W3:Y:S01]  /*0080*/  SHFL.IDX PT, R9, R2, RZ, 0x1f ;  /* 0x00001fff02097589 */ /* 0x0004e200000e0000 */
[----:B0-----:R-:W-:-:S13]  /*0090*/  ISETP.NE.OR P0, PT, R3, RZ, !P0 ;  /* 0x000000ff0300720c */ /* 0x001fda0004705670 */
[----:B-123--:R-:W-:Y:S05]  /*00a0*/  @P0 BRA `(.L_x_1) ;  /* 0x0000000000200947 */ /* 0x00efea0003800000 */
[----:B------:R-:W-:Y:S02]  /*00b0*/  ULDC.64 UR4, c[0x0][0x198] ;  /* 0x0000660000047ab9 */ /* 0x000fe40000000a00 */
[----:B------:R-:W-:Y:S02]  /*00c0*/  UIADD3 UR6, UP0, UR4, 0xf0, URZ ;  /* 0x000000f004067890 */ /* 0x000fe4000ff1e03f */
[----:B------:R-:W-:Y:S02]  /*00d0*/  UIADD3 UR4, UP1, UR4, 0x270, URZ ;  /* 0x0000027004047890 */ /* 0x000fe4000ff3e03f */
[----:B------:R-:W-:Y:S02]  /*00e0*/  UIADD3.X UR7, URZ, UR5, URZ, UP0, !UPT ;  /* 0x000000053f077290 */ /* 0x000fe400087fe43f */
[----:B------:R-:W-:-:S07]  /*00f0*/  UIADD3.X UR5, URZ, UR5, URZ, UP1, !UPT ;  /* 0x000000053f057290 */ /* 0x000fce0008ffe43f */
[----:B------:R0:W-:Y:S02]  /*0100*/  UTMACCTL.PF [UR6] ;  /* 0x00000000060079b9 */ /* 0x0001e40008040000 */
[----:B------:R0:W-:Y:S02]  /*0110*/  UTMACCTL.PF [UR4] ;  /* 0x00000000040079b9 */ /* 0x0001e40008040000 */
[----:B0-----:R-:W-:Y:S01]  /*0120*/  NOP ;  /* 0x0000000000007918 */ /* 0x001fe20000000000 */
.L_x_1:
[----:B------:R-:W-:Y:S05]  /*0130*/  BSYNC B0 ;  /* 0x0000000000007941 */ /* 0x000fea0003800000 */
.L_x_0:
[----:B------:R-:W0:Y:S01]  /*0140*/  SHFL.IDX PT, R0, R0, RZ, 0x1f ;  /* 0x00001fff00007589 */ /* 0x000e2200000e0000 */
[----:B------:R-:W-:Y:S02]  /*0150*/  SHF.R.S32.HI R5, RZ, 0x1f, R10 ;  /* 0x0000001fff057819 */ /* 0x000fe4000001140a */
[----:B------:R-:W-:Y:S01]  /*0160*/  I2FP.F32.U32 R6, R11 ;  /* 0x0000000b00067245 */ /* 0x000fe20000201000 */
[----:B------:R-:W1:Y:S01]  /*0170*/  S2R R12, SR_CTAID.Y ;  /* 0x00000000000c7919 */ /* 0x000e620000002600 */
[----:B------:R-:W-:-:S04]  /*0180*/  LEA.HI R5, R5, R10, RZ, 0x7 ;  /* 0x0000000a05057211 */ /* 0x000fc800078f38ff */
[----:B------:R-:W-:-:S05]  /*0190*/  LOP3.LUT R5, R5, 0xffffff80, RZ, 0xc0, !PT ;  /* 0xffffff8005057812 */ /* 0x000fca00078ec0ff */
[----:B------:R-:W-:-:S05]  /*01a0*/  IMAD.IADD R13, R10, 0x1, -R5 ;  /* 0x000000010a0d7824 */ /* 0x000fca00078e0a05 */
[----:B------:R-:W-:-:S04]  /*01b0*/  SHF.R.S32.HI R2, RZ, 0x1f, R13 ;  /* 0x0000001fff027819 */ /* 0x000fc8000001140d */
[----:B------:R-:W-:Y:S02]  /*01c0*/  LEA.HI R2, R2, R13, RZ, 0x3 ;  /* 0x0000000d02027211 */ /* 0x000fe400078f18ff */
[----:B0-----:R-:W-:Y:S02]  /*01d0*/  ISETP.NE.AND P0, PT, R0, RZ, PT ;  /* 0x000000ff0000720c */ /* 0x001fe40003f05270 */
[--C-:B------:R-:W-:Y:S02]  /*01e0*/  SHF.R.S32.HI R4, RZ, 0x3, R2.reuse ;  /* 0x00000003ff047819 */ /* 0x100fe40000011402 */
[----:B------:R-:W-:Y:S02]  /*01f0*/  SHF.R.S32.HI R5, RZ, 0x1f, R2 ;  /* 0x0000001fff057819 */ /* 0x000fe40000011402 */
[----:B------:R-:W-:-:S07]  /*0200*/  SHF.R.S32.HI R7, RZ, 0x1f, R0 ;  /* 0x0000001fff077819 */ /* 0x000fce0000011400 */
[----:B-1----:R-:W-:Y:S05]  /*0210*/  @P0 BRA `(.L_x_2) ;  /* 0x00000000008c0947 */ /* 0x002fea0003800000 */
[----:B------:R-:W-:Y:S01]  /*0220*/  ELECT P0, URZ, PT ;  /* 0x00000000003f782f */ /* 0x000fe20003800000 */
[----:B------:R-:W-:-:S12]  /*0230*/  BSSY B0, `(.L_x_2) ;  /* 0x0000021000007945 */ /* 0x000fd80003800000 */
[----:B------:R-:W-:Y:S05]  /*0240*/  @!P0 BRA `(.L_x_3) ;  /* 0x00000000007c8947 */ /* 0x000fea0003800000 */
[----:B------:R-:W0:Y:S01]  /*0250*/  S2UR UR8, SR_CgaCtaId ;  /* 0x00000000000879c3 */ /* 0x000e220000008800 */
[----:B------:R-:W-:Y:S01]  /*0260*/  UMOV UR4, 0x400 ;  /* 0x0000040000047882 */ /* 0x000fe20000000000 */
[----:B------:R-:W-:Y:S01]  /*0270*/  UMOV UR5, 0x1 ;  /* 0x0000000100057882 */ /* 0x000fe20000000000 */
[----:B------:R-:W-:Y:S02]  /*0280*/  UMOV UR6, 0x2 ;  /* 0x0000000200067882 */ /* 0x000fe40000000000 */
[----:B------:R-:W-:-:S04]  /*0290*/  UIADD3 UR6, -UR6, 0x100000, URZ ;  /* 0x0010000006067890 */ /* 0x000fc8000fffe13f */
[----:B------:R-:W-:Y:S02]  /*02a0*/  USHF.L.U32 UR7, UR6, 0xb, URZ ;  /* 0x0000000b06077899 */ /* 0x000fe4000800063f */
[----:B------:R-:W-:Y:S02]  /*02b0*/  USHF.L.U32 UR6, UR6, 0x1, URZ ;  /* 0x0000000106067899 */ /* 0x000fe4000800063f */
[----:B0-----:R-:W-:Y:S02]  /*02c0*/  ULEA UR8, UR8, UR4, 0x18 ;  /* 0x0000000408087291 */ /* 0x001fe4000f8ec03f */
[----:B------:R-:W-:-:S04]  /*02d0*/  UIADD3 UR4, -UR5, 0x100000, URZ ;  /* 0x0010000005047890 */ /* 0x000fc8000fffe13f */
[----:B------:R-:W-:Y:S02]  /*02e0*/  USHF.L.U32 UR5, UR4, 0xb, URZ ;  /* 0x0000000b04057899 */ /* 0x000fe4000800063f */
[----:B------:R-:W-:Y:S01]  /*02f0*/  USHF.L.U32 UR4, UR4, 0x1, URZ ;  /* 0x0000000104047899 */ /* 0x000fe2000800063f */
[----:B------:R-:W0:Y:S11]  /*0300*/  FENCE.VIEW.ASYNC.S ;  /* 0x00000000000073c6 */ /* 0x000e360000000000 */
[----:B0-----:R0:W1:Y:S01]  /*0310*/  SYNCS.EXCH.64 URZ, [UR8+0x36000], UR4 ;  /* 0x03600004083f75b2 */ /* 0x0010620008000100 */
[----:B------:R0:W2:Y:S01]  /*0320*/  SYNCS.EXCH.64 URZ, [UR8+0x36048], UR6 ;  /* 0x03604806083f75b2 */ /* 0x0000a20008000100 */
[----:B------:R0:W3:Y:S01]  /*0330*/  SYNCS.EXCH.64 URZ, [UR8+0x36008], UR4 ;  /* 0x03600804083f75b2 */ /* 0x0000e20008000100 */
[----:B------:R0:W4:Y:S01]  /*0340*/  SYNCS.EXCH.64 URZ, [UR8+0x36050], UR6 ;  /* 0x03605006083f75b2 */ /* 0x0001220008000100 */
[----:B------:R0:W0:Y:S01]  /*0350*/  SYNCS.EXCH.64 URZ, [UR8+0x36010], UR4 ;  /* 0x03601004083f75b2 */ /* 0x0000220008000100 */
        /* <DEDUP_REMOVED lines=13> */
[----:B------:R-:W-:Y:S01]  /*0430*/  NOP ;  /* 0x0000000000007918 */ /* 0x000fe20000000000 */
.L_x_3:
[----:B0-----:R-:W-:Y:S05]  /*0440*/  BSYNC B0 ;  /* 0x0000000000007941 */ /* 0x001fea0003800000 */
.L_x_2:
[----:B------:R-:W-:Y:S01]  /*0450*/  ULDC UR4, c[0x0][0x150] ;  /* 0x0000540000047ab9 */ /* 0x000fe20000000800 */
[----:B------:R-:W-:Y:S01]  /*0460*/  LEA.HI R5, R5, R4, RZ, 0x2 ;  /* 0x0000000405057211 */ /* 0x000fe200078f10ff */
[----:B------:R-:W-:Y:S01]  /*0470*/  FMUL R6, R6, UR4 ;  /* 0x0000000406067c20 */ /* 0x000fe20008400000 */
[----:B------:R-:W-:Y:S01]  /*0480*/  LEA.HI R7, R7, R0, RZ, 0x2 ;  /* 0x0000000007077211 */ /* 0x000fe200078f10ff */
[----:B------:R-:W-:Y:S01]  /*0490*/  ULDC UR4, c[0x0][0x154] ;  /* 0x0000550000047ab9 */ /* 0x000fe20000000800 */
[----:B------:R-:W-:Y:S01]  /*04a0*/  LOP3.LUT R5, R5, 0xfffffffc, RZ, 0xc0, !PT ;  /* 0xfffffffc05057812 */ /* 0x000fe200078ec0ff */
[----:B------:R-:W0:Y:S01]  /*04b0*/  LDC R14, c[0x0][0x140] ;  /* 0x00005000ff0e7b82 */ /* 0x000e220000000800 */
[----:B------:R-:W-:Y:S01]  /*04c0*/  LOP3.LUT R7, R7, 0x3ffffffc, RZ, 0xc0, !PT ;  /* 0x3ffffffc07077812 */ /* 0x000fe200078ec0ff */
[----:B------:R-:W5:Y:S01]  /*04d0*/  F2I.U32.TRUNC.NTZ R6, R6 ;  /* 0x0000000600067305 */ /* 0x000f62000020f000 */
[----:B------:R-:W-:Y:S01]  /*04e0*/  I2FP.F32.U32 R2, R12 ;  /* 0x0000000c00027245 */ /* 0x000fe20000201000 */
[----:B------:R-:W-:Y:S01]  /*04f0*/  IMAD.IADD R5, R4, 0x1, -R5 ;  /* 0x0000000104057824 */ /* 0x000fe200078e0a05 */
[----:B------:R-:W-:Y:S01]  /*0500*/  LOP3.LUT P0, RZ, R13, 0x7, RZ, 0xc0, !PT ;  /* 0x000000070dff7812 */ /* 0x000fe2000780c0ff */
[----:B------:R-:W-:Y:S01]  /*0510*/  IMAD.IADD R0, R0, 0x1, -R7 ;  /* 0x0000000100007824 */ /* 0x000fe200078e0a07 */
[----:B------:R-:W-:Y:S01]  /*0520*/  ISETP.NE.AND P3, PT, R9, 0x1, PT ;  /* 0x000000010900780c */ /* 0x000fe20003f65270 */
[----:B------:R-:W-:Y:S01]  /*0530*/  FMUL R8, R2, UR4 ;  /* 0x0000000402087c20 */ /* 0x000fe20008400000 */
[----:B------:R-:W-:Y:S01]  /*0540*/  ULDC UR4, c[0x0][0x144] ;  /* 0x0000510000047ab9 */ /* 0x000fe20000000800 */
[----:B------:R-:W-:Y:S01]  /*0550*/  IMAD R5, R0, 0x4, R5 ;  /* 0x0000000400057824 */ /* 0x000fe200078e0205 */
[----:B------:R-:W-:Y:S01]  /*0560*/  NOP ;  /* 0x0000000000007918 */ /* 0x000fe20000000000 */
[----:B------:R-:W-:-:S02]  /*0570*/  NOP ;  /* 0x0000000000007918 */ /* 0x000fc40000000000 */
[----:B------:R-:W1:Y:S01]  /*0580*/  F2I.U32.TRUNC.NTZ R8, R8 ;  /* 0x0000000800087305 */ /* 0x000e62000020f000 */
[----:B------:R-:W-:Y:S01]  /*0590*/  LEA.HI R0, R5, R5, RZ, 0x1 ;  /* 0x0000000505007211 */ /* 0x000fe200078f08ff */
[----:B-----5:R-:W-:-:S03]  /*05a0*/  IMAD.MOV R2, RZ, RZ, -R6 ;  /* 0x000000ffff027224 */ /* 0x020fc600078e0a06 */
[----:B------:R-:W-:Y:S01]  /*05b0*/  LOP3.LUT R0, R0, 0xfffffffe, RZ, 0xc0, !PT ;  /* 0xfffffffe00007812 */ /* 0x000fe200078ec0ff */
[----:B------:R-:W-:Y:S01]  /*05c0*/  IMAD R7, R2, UR4, R11 ;  /* 0x0000000402077c24 */ /* 0x000fe2000f8e020b */
[----:B------:R-:W-:Y:S01]  /*05d0*/  ULDC UR4, c[0x0][0x148] ;  /* 0x0000520000047ab9 */ /* 0x000fe20000000800 */
[C---:B------:R-:W-:Y:S01]  /*05e0*/  IMAD.SHL.U32 R2, R5.reuse, 0x4, RZ ;  /* 0x0000000405027824 */ /* 0x040fe200078e00ff */
[----:B0-----:R-:W-:Y:S01]  /*05f0*/  ISETP.EQ.U32.AND P1, PT, R14, 0x1, PT ;  /* 0x000000010e00780c */ /* 0x001fe20003f22070 */
[----:B------:R-:W-:-:S03]  /*0600*/  IMAD.IADD R0, R5, 0x1, -R0 ;  /* 0x0000000105007824 */ /* 0x000fc600078e0a00 */
[----:B------:R-:W-:Y:S01]  /*0610*/  LOP3.LUT R2, R5, 0xc, R2, 0x78, !PT ;  /* 0x0000000c05027812 */ /* 0x000fe200078e7802 */
[----:B-1----:R-:W-:Y:S01]  /*0620*/  IMAD.MOV R5, RZ, RZ, -R8 ;  /* 0x000000ffff057224 */ /* 0x002fe200078e0a08 */
[----:B------:R-:W-:Y:S02]  /*0630*/  ISETP.NE.AND P4, PT, R0, R7, PT ;  /* 0x000000070000720c */ /* 0x000fe40003f85270 */
[----:B------:R-:W-:Y:S01]  /*0640*/  SHF.R.S32.HI R0, RZ, 0x1f, R3 ;  /* 0x0000001fff007819 */ /* 0x000fe20000011403 */
[----:B------:R-:W-:Y:S01]  /*0650*/  IMAD R5, R5, UR4, R12 ;  /* 0x0000000405057c24 */ /* 0x000fe2000f8e020c */
[----:B------:R-:W-:Y:S02]  /*0660*/  ISETP.LT.U32.AND P0, PT, R2, 0x2, !P0 ;  /* 0x000000020200780c */ /* 0x000fe40004701070 */
[----:B------:R-:W-:-:S04]  /*0670*/  LEA.HI R0, R0, R3, RZ, 0x2 ;  /* 0x0000000300007211 */ /* 0x000fc800078f10ff */
[----:B------:R-:W-:-:S03]  /*0680*/  LOP3.LUT R0, R0, 0xfffffffc, RZ, 0xc0, !PT ;  /* 0xfffffffc00007812 */ /* 0x000fc600078ec0ff */
[----:B------:R-:W-:Y:S02]  /*0690*/  @P4 LEA.HI R4, R2, R2, RZ, 0x1 ;  /* 0x0000000202044211 */ /* 0x000fe400078f08ff */
[----:B------:R-:W-:Y:S02]  /*06a0*/  IMAD.IADD R8, R3, 0x1, -R0 ;  /* 0x0000000103087824 */ /* 0x000fe400078e0a00 */
[----:B------:R-:W-:-:S03]  /*06b0*/  @P4 SHF.R.S32.HI R4, RZ, 0x1, R4 ;  /* 0x00000001ff044819 */ /* 0x000fc60000011404 */
[----:B------:R-:W-:Y:S02]  /*06c0*/  LOP3.LUT P2, RZ, R9, R8, RZ, 0xfc, !PT ;  /* 0x0000000809ff7212 */ /* 0x000fe4000784fcff */
[----:B------:R-:W-:Y:S01]  /*06d0*/  @P4 ISETP.NE.AND P5, PT, R4, R5, PT ;  /* 0x000000050400420c */ /* 0x000fe20003fa5270 */
[----:B------:R-:W-:Y:S01]  /*06e0*/  IMAD.MOV.U32 R4, RZ, RZ, 0x1 ;  /* 0x00000001ff047424 */ /* 0x000fe200078e00ff */
[----:B------:R-:W-:Y:S02]  /*06f0*/  SEL R3, RZ, 0x1, P2 ;  /* 0x00000001ff037807 */ /* 0x000fe40001000000 */
[----:B------:R-:W-:Y:S02]  /*0700*/  SEL R5, RZ, 0x1, !P0 ;  /* 0x00000001ff057807 */ /* 0x000fe40004000000 */
[----:B------:R-:W-:Y:S02]  /*0710*/  @P4 SEL R4, RZ, 0x1, P5 ;  /* 0x00000001ff044807 */ /* 0x000fe40002800000 */
[----:B------:R-:W-:-:S02]  /*0720*/  SEL R3, R3, 0x2, P3 ;  /* 0x0000000203037807 */ /* 0x000fc40001800000 */
[----:B------:R-:W-:Y:S01]  /*0730*/  LOP3.LUT R4, R4, R5, RZ, 0xc0, !PT ;  /* 0x0000000504047212 */ /* 0x000fe200078ec0ff */
[----:B------:R-:W-:Y:S06]  /*0740*/  @!P1 BRA `(.L_x_4) ;  /* 0x0000000000089947 */ /* 0x000fec0003800000 */
[----:B--234-:R-:W-:Y:S01]  /*0750*/  UCGABAR_ARV ;  /* 0x00000000000079c7 */ /* 0x01cfe20008000000 */
[----:B------:R-:W-:Y:S05]  /*0760*/  BRA `(.L_x_5) ;  /* 0x0000000000047947 */ /* 0x000fea0003800000 */
.L_x_4:
[----:B--234-:R-:W-:Y:S01]  /*0770*/  NOP ;  /* 0x0000000000007918 */ /* 0x01cfe20000000000 */
.L_x_5:
[----:B------:R-:W-:Y:S01]  /*0780*/  ULDC.64 UR4, c[0x0][0x618] ;  /* 0x0001860000047ab9 */ /* 0x000fe20000000a00 */
[----:B------:R-:W-:Y:S01]  /*0790*/  ULDC.64 UR12, c[0x0][0x208] ;  /* 0x00008200000c7ab9 */ /* 0x000fe20000000a00 */
[----:B------:R-:W-:-:S04]  /*07a0*/  ISETP.NE.U32.AND P0, PT, RZ, UR4, PT ;  /* 0x00000004ff007c0c */ /* 0x000fc8000bf05070 */
[----:B------:R-:W-:-:S13]  /*07b0*/  ISETP.NE.AND.EX P0, PT, RZ, UR5, PT, P0 ;  /* 0x00000005ff007c0c */ /* 0x000fda000bf05300 */
[----:B------:R-:W-:Y:S05]  /*07c0*/  @!P0 BRA `(.L_x_6) ;  /* 0x00000000001c8947 */ /* 0x000fea0003800000 */
[----:B------:R-:W0:Y:S02]  /*07d0*/  LDC.64 R6, c[0x0][0x618] ;  /* 0x00018600ff067b82 */ /* 0x000e240000000a00 */
[----:B0-----:R-:W2:Y:S02]  /*07e0*/  LDG.E.64 R6, desc[UR12][R6.64] ;  /* 0x0000000c06067981 */ /* 0x001ea4000c1e1b00 */
[----:B--2---:R-:W-:-:S04]  /*07f0*/  ISETP.NE.U32.AND P0, PT, R6, RZ, PT ;  /* 0x000000ff0600720c */ /* 0x004fc80003f05070 */
[----:B------:R-:W-:-:S13]  /*0800*/  ISETP.NE.AND.EX P0, PT, R7, RZ, PT, P0 ;  /* 0x000000ff0700720c */ /* 0x000fda0003f05300 */
[----:B------:R-:W-:Y:S05]  /*0810*/  @!P0 BRA `(.L_x_6) ;  /* 0x0000000000088947 */ /* 0x000fea0003800000 */
[----:B------:R0:W5:Y:S01]  /*0820*/  LD.E R0, desc[UR12][R6.64] ;  /* 0x0000000c06007980 */ /* 0x000162000c101900 */
[----:B------:R-:W-:Y:S05]  /*0830*/  BRA `(.L_x_7) ;  /* 0x0000000000207947 */ /* 0x000fea0003800000 */
.L_x_6:
[----:B------:R-:W-:Y:S02]  /*0840*/  ULDC.64 UR4, c[0x0][0x608] ;  /* 0x0001820000047ab9 */ /* 0x000fe40000000a00 */
[----:B------:R-:W-:-:S04]  /*0850*/  ISETP.NE.U32.AND P0, PT, RZ, UR4, PT ;  /* 0x00000004ff007c0c */ /* 0x000fc8000bf05070 */
[----:B------:R-:W-:-:S13]  /*0860*/  ISETP.NE.AND.EX P0, PT, RZ, UR5, PT, P0 ;  /* 0x00000005ff007c0c */ /* 0x000fda000bf05300 */
[----:B------:R-:W-:Y:S05]  /*0870*/  @!P0 BRA `(.L_x_8) ;  /* 0x00000000000c8947 */ /* 0x000fea0003800000 */
[----:B------:R-:W0:Y:S02]  /*0880*/  LDC.64 R6, c[0x0][0x608] ;  /* 0x00018200ff067b82 */ /* 0x000e240000000a00 */
[----:B0-----:R1:W5:Y:S01]  /*0890*/  LDG.E R0, desc[UR12][R6.64] ;  /* 0x0000000c06007981 */ /* 0x001362000c1e1900 */
[----:B------:R-:W-:Y:S05]  /*08a0*/  BRA `(.L_x_7) ;  /* 0x0000000000047947 */ /* 0x000fea0003800000 */
.L_x_8:
[----:B------:R-:W2:Y:S02]  /*08b0*/  LDC R0, c[0x0][0x600] ;  /* 0x00018000ff007b82 */ /* 0x000ea40000000800 */
.L_x_7:
[----:B------:R-:W-:Y:S02]  /*08c0*/  ULDC.64 UR4, c[0x0][0x620] ;  /* 0x0001880000047ab9 */ /* 0x000fe40000000a00 */
[----:B------:R-:W-:-:S04]  /*08d0*/  ISETP.NE.U32.AND P0, PT, RZ, UR4, PT ;  /* 0x00000004ff007c0c */ /* 0x000fc8000bf05070 */
[----:B------:R-:W-:-:S13]  /*08e0*/  ISETP.NE.AND.EX P0, PT, RZ, UR5, PT, P0 ;  /* 0x00000005ff007c0c */ /* 0x000fda000bf05300 */
[----:B------:R-:W-:Y:S05]  /*08f0*/  @!P0 BRA `(.L_x_9) ;  /* 0x00000000001c8947 */ /* 0x000fea0003800000 */
[----:B01----:R-:W0:Y:S02]  /*0900*/  LDC.64 R6, c[0x0][0x620] ;  /* 0x00018800ff067b82 */ /* 0x003e240000000a00 */
[----:B0-----:R-:W3:Y:S02]  /*0910*/  LDG.E.64 R6, desc[UR12][R6.64] ;  /* 0x0000000c06067981 */ /* 0x001ee4000c1e1b00 */
[----:B---3--:R-:W-:-:S04]  /*0920*/  ISETP.NE.U32.AND P0, PT, R6, RZ, PT ;  /* 0x000000ff0600720c */ /* 0x008fc80003f05070 */
[----:B------:R-:W-:-:S13]  /*0930*/  ISETP.NE.AND.EX P0, PT, R7, RZ, PT, P0 ;  /* 0x000000ff0700720c */ /* 0x000fda0003f05300 */
[----:B------:R-:W-:Y:S05]  /*0940*/  @!P0 BRA `(.L_x_9) ;  /* 0x0000000000088947 */ /* 0x000fea0003800000 */
[----:B------:R0:W5:Y:S01]  /*0950*/  LD.E R14, desc[UR12][R6.64] ;  /* 0x0000000c060e7980 */ /* 0x000162000c101900 */
[----:B------:R-:W-:Y:S05]  /*0960*/  BRA `(.L_x_10) ;  /* 0x0000000000207947 */ /* 0x000fea0003800000 */
.L_x_9:
[----:B------:R-:W-:Y:S02]  /*0970*/  ULDC.64 UR4, c[0x0][0x610] ;  /* 0x0001840000047ab9 */ /* 0x000fe40000000a00 */
[----:B------:R-:W-:-:S04]  /*0980*/  ISETP.NE.U32.AND P0, PT, RZ, UR4, PT ;  /* 0x00000004ff007c0c */ /* 0x000fc8000bf05070 */
[----:B------:R-:W-:-:S13]  /*0990*/  ISETP.NE.AND.EX P0, PT, RZ, UR5, PT, P0 ;  /* 0x00000005ff007c0c */ /* 0x000fda000bf05300 */
[----:B------:R-:W-:Y:S05]  /*09a0*/  @!P0 BRA `(.L_x_11) ;  /* 0x00000000000c8947 */ /* 0x000fea0003800000 */
[----:B------:R-:W3:Y:S02]  /*09b0*/  LDC.64 R14, c[0x0][0x610] ;  /* 0x00018400ff0e7b82 */ /* 0x000ee40000000a00 */
[----:B---3--:R3:W5:Y:S01]  /*09c0*/  LDG.E R14, desc[UR12][R14.64] ;  /* 0x0000000c0e0e7981 */ /* 0x008762000c1e1900 */
[----:B------:R-:W-:Y:S05]  /*09d0*/  BRA `(.L_x_10) ;  /* 0x0000000000047947 */ /* 0x000fea0003800000 */
.L_x_11:
[----:B------:R-:W4:Y:S02]  /*09e0*/  LDC R14, c[0x0][0x604] ;  /* 0x00018100ff0e7b82 */ /* 0x000f240000000800 */
.L_x_10:
[----:B------:R-:W1:Y:S01]  /*09f0*/  LDC R5, c[0x0][0x3e8] ;  /* 0x0000fa00ff057b82 */ /* 0x000e620000000800 */
[----:B------:R-:W-:Y:S01]  /*0a00*/  ULDC UR4, c[0x0][0x3dc] ;  /* 0x0000f70000047ab9 */ /* 0x000fe20000000800 */
[----:B------:R-:W-:Y:S01]  /*0a10*/  ULDC.64 UR6, c[0x0][0x3e0] ;  /* 0x0000f80000067ab9 */ /* 0x000fe20000000a00 */
[----:B------:R-:W-:Y:S02]  /*0a20*/  UIADD3 UR4, UR4, 0x3f, URZ ;  /* 0x0000003f04047890 */ /* 0x000fe4000fffe03f */
[----:B------:R-:W-:Y:S02]  /*0a30*/  UIMAD UR6, UR7, UR6, URZ ;  /* 0x00000006070672a4 */ /* 0x000fe4000f8e023f */
[----:B------:R-:W-:-:S04]  /*0a40*/  USHF.R.S32.HI UR5, URZ, 0x1f, UR4 ;  /* 0x0000001f3f057899 */ /* 0x000fc80008011404 */
[----:B------:R-:W-:-:S04]  /*0a50*/  ULEA.HI UR5, UR5, UR4, URZ, 0x6 ;  /* 0x0000000405057291 */ /* 0x000fc8000f8f303f */
[----:B------:R-:W-:Y:S01]  /*0a60*/  USHF.R.S32.HI UR15, URZ, 0x6, UR5 ;  /* 0x000000063f0f7899 */ /* 0x000fe20008011405 */
[----:B-1----:R-:W-:-:S05]  /*0a70*/  IMAD R5, R5, UR6, RZ ;  /* 0x0000000605057c24 */ /* 0x002fca000f8e02ff */
[----:B------:R-:W-:Y:S01]  /*0a80*/  IMAD R5, R5, UR15, RZ ;  /* 0x0000000f05057c24 */ /* 0x000fe2000f8e02ff */
[----:B------:R-:W-:Y:S06]  /*0a90*/  @!P1 BRA `(.L_x_12) ;  /* 0x00000000000c9947 */ /* 0x000fec0003800000 */
[----:B------:R-:W-:Y:S01]  /*0aa0*/  UCGABAR_WAIT ;  /* 0x0000000000007dc7 */ /* 0x000fe20008000000 */
[----:B------:R-:W-:Y:S01]  /*0ab0*/  CCTL.IVALL ;  /* 0x00000000ff00798f */ /* 0x000fe20002000000 */
[----:B------:R-:W-:Y:S05]  /*0ac0*/  BRA `(.L_x_13) ;  /* 0x0000000000047947 */ /* 0x000fea0003800000 */
.L_x_12:
[----:B------:R-:W-:Y:S06]  /*0ad0*/  BAR.SYNC.DEFER_BLOCKING 0x0 ;  /* 0x0000000000007b1d */ /* 0x000fec0000010000 */
.L_x_13:
[----:B------:R-:W-:-:S13]  /*0ae0*/  ISETP.NE.AND P0, PT, R9, RZ, PT ;  /* 0x000000ff0900720c */ /* 0x000fda0003f05270 */
[----:B------:R-:W-:Y:S05]  /*0af0*/  @!P0 BRA `(.L_x_14) ;  /* 0x00000058002c8947 */ /* 0x000fea0003800000 */
[----:B------:R-:W-:-:S13]  /*0b00*/  ISETP.NE.AND P0, PT, R9, 0x1, PT ;  /* 0x000000010900780c */ /* 0x000fda0003f05270 */
[----:B------:R-:W-:Y:S05]  /*0b10*/  @P0 EXIT ;  /* 0x000000000000094d */ /* 0x000fea0003800000 */
[----:B------:R-:W-:Y:S01]  /*0b20*/  ISETP.GE.AND P0, PT, R5, 0x1, PT ;  /* 0x000000010500780c */ /* 0x000fe20003f06270 */
[----:B------:R-:W-:Y:S01]  /*0b30*/  UMOV UR4, URZ ;  /* 0x0000003f00047c82 */ /* 0x000fe20008000000 */
[----:B------:R-:W-:Y:S02]  /*0b40*/  CS2R R54, SRZ ;  /* 0x0000000000367805 */ /* 0x000fe4000001ff00 */
[----:B------:R-:W-:Y:S02]  /*0b50*/  CS2R R56, SRZ ;  /* 0x0000000000387805 */ /* 0x000fe4000001ff00 */
[----:B------:R-:W-:Y:S02]  /*0b60*/  CS2R R58, SRZ ;  /* 0x00000000003a7805 */ /* 0x000fe4000001ff00 */
[----:B------:R-:W-:Y:S02]  /*0b70*/  CS2R R60, SRZ ;  /* 0x00000000003c7805 */ /* 0x000fe4000001ff00 */
[----:B------:R-:W-:-:S02]  /*0b80*/  CS2R R62, SRZ ;  /* 0x00000000003e7805 */ /* 0x000fc4000001ff00 */
[----:B------:R-:W-:Y:S02]  /*0b90*/  CS2R R64, SRZ ;  /* 0x0000000000407805 */ /* 0x000fe4000001ff00 */
        /* <DEDUP_REMOVED lines=25> */
[----:B------:R-:W-:Y:S01]  /*0d30*/  CS2R R52, SRZ ;  /* 0x0000000000347805 */ /* 0x000fe2000001ff00 */
[----:B------:R-:W-:Y:S06]  /*0d40*/  @!P0 BRA `(.L_x_15) ;  /* 0x0000000000e48947 */ /* 0x000fec0003800000 */
[----:B0-----:R-:W-:-:S04]  /*0d50*/  LOP3.LUT R6, R3, 0x1, RZ, 0xfc, !PT ;  /* 0x0000000103067812 */ /* 0x001fc800078efcff */
[----:B------:R-:W-:-:S13]  /*0d60*/  ISETP.NE.AND P1, PT, R6, 0x3, PT ;  /* 0x000000030600780c */ /* 0x000fda0003f25270 */
[----:B------:R-:W-:Y:S05]  /*0d70*/  @!P1 BRA `(.L_x_16) ;  /* 0x0000000000049947 */ /* 0x000fea0003800000 */
[----:B------:R-:W-:Y:S01]  /*0d80*/  BPT.TRAP 0x1 ;  /* 0x000000040000795c */ /* 0x000fe20000300000 */
.L_x_16:
[----:B------:R-:W0:Y:S01]  /*0d90*/  S2UR UR5, SR_CgaCtaId ;  /* 0x00000000000579c3 */ /* 0x000e220000008800 */
[----:B------:R-:W-:Y:S01]  /*0da0*/  SHF.L.U32 R6, RZ, 0x1f, RZ ;  /* 0x0000001fff067819 */ /* 0x000fe200000006ff */
[----:B------:R-:W-:Y:S02]  /*0db0*/  UMOV UR4, 0x400 ;  /* 0x0000040000047882 */ /* 0x000fe40000000000 */
[----:B0-----:R-:W-:-:S12]  /*0dc0*/  ULEA UR5, UR5, UR4, 0x18 ;  /* 0x0000000405057291 */ /* 0x001fd8000f8ec03f */
.L_x_17:
[----:B0-----:R-:W-:-:S04]  /*0dd0*/  IMAD.U32 R7, RZ, RZ, UR5 ;  /* 0x00000005ff077e24 */ /* 0x001fc8000f8e00ff */
[----:B------:R0:W1:Y:S03]  /*0de0*/  SYNCS.PHASECHK.TRANS64.TRYWAIT P1, [R7+URZ+0x36000], R6 ;  /* 0x03600006070075a7 */ /* 0x000066000802017f */
[----:B-1----:R-:W-:Y:S05]  /*0df0*/  @!P1 NANOSLEEP.SYNCS 0x989680 ;  /* 0x009896800000995d */ /* 0x002fea0003900000 */
[----:B------:R-:W1:Y:S02]  /*0e00*/  @!P1 SYNCS.PHASECHK.TRANS64 P1, [R7+URZ+0x36000], R6 ;  /* 0x03600006070095a7 */ /* 0x000e64000802007f */
[----:B-1----:R-:W-:Y:S05]  /*0e10*/  @!P1 BRA `(.L_x_17) ;  /* 0xfffffffc00ec9947 */ /* 0x002fea000383ffff */
[----:B------:R-:W-:Y:S01]  /*0e20*/  USHF.R.U32.HI UR4, URZ, 0x4, UR5 ;  /* 0x000000043f047899 */ /* 0x000fe20008011605 */
[----:B------:R-:W-:Y:S01]  /*0e30*/  WARPGROUP.ARRIVE ;  /* 0x00000000000079c5 */ /* 0x000fe20000000000 */
[----:B------:R-:W-:Y:S02]  /*0e40*/  UIADD3 UR5, UR5, 0x24000, URZ ;  /* 0x0002400005057890 */ /* 0x000fe4000fffe03f */
[----:B------:R-:W-:Y:S02]  /*0e50*/  ULOP3.LUT UR4, UR4, 0x3fff, URZ, 0xc0, !UPT ;  /* 0x00003fff04047892 */ /* 0x000fe4000f8ec03f */
[----:B------:R-:W-:Y:S02]  /*0e60*/  USHF.R.U32.HI UR5, URZ, 0x4, UR5 ;  /* 0x000000043f057899 */ /* 0x000fe40008011605 */
[----:B------:R-:W-:Y:S02]  /*0e70*/  ULOP3.LUT UR10, UR4, 0x10000, URZ, 0xfc, !UPT ;  /* 0x00010000040a7892 */ /* 0x000fe4000f8efc3f */
[----:B------:R-:W-:-:S02]  /*0e80*/  ULOP3.LUT UR8, UR5, 0x3fff, URZ, 0xc0, !UPT ;  /* 0x00003fff05087892 */ /* 0x000fc4000f8ec03f */
[----:B------:R-:W-:Y:S01]  /*0e90*/  UIADD3 UR9, UR10, 0x200, URZ ;  /* 0x000002000a097890 */ /* 0x000fe2000fffe03f */
[----:B------:R-:W-:Y:S02]  /*0ea0*/  UMOV UR7, 0x40000040 ;  /* 0x4000004000077882 */ /* 0x000fe40000000000 */
[----:B------:R-:W-:Y:S01]  /*0eb0*/  UMOV UR4, UR10 ;  /* 0x0000000a00047c82 */ /* 0x000fe20008000000 */
[----:B------:R-:W-:Y:S01]  /*0ec0*/  UMOV UR5, 0x40000040 ;  /* 0x4000004000057882 */ /* 0x000fe20000000000 */
[----:B------:R-:W-:Y:S02]  /*0ed0*/  UMOV UR6, UR8 ;  /* 0x0000000800067c82 */ /* 0x000fe40008000000 */
[----:B------:R-:W-:Y:S01]  /*0ee0*/  HGMMA.64x64x16.F32.BF16 R56, gdesc[UR4].tnspB, RZ, !UPT ;  /* 0x40e00000043879f0 */ /* 0x000fe2000c7018ff */
[----:B------:R-:W-:Y:S01]  /*0ef0*/  UMOV UR4, UR9 ;  /* 0x0000000900047c82 */ /* 0x000fe20008000000 */
[----:B------:R-:W-:Y:S01]  /*0f00*/  UMOV UR5, 0x40000040 ;  /* 0x4000004000057882 */ /* 0x000fe20000000000 */
[----:B------:R-:W-:Y:S01]  /*0f10*/  UIADD3 UR9, UR10, 0x202, URZ ;  /* 0x000002020a097890 */ /* 0x000fe2000fffe03f */
[----:B------:R-:W-:Y:S01]  /*0f20*/  HGMMA.64x64x16.F32.BF16 R24, gdesc[UR4].tnspB, RZ, !UPT ;  /* 0x40e00000041879f0 */ /* 0x000fe2000c7018ff */
[----:B------:R-:W-:-:S02]  /*0f30*/  UIADD3 UR4, UR10, 0x2, URZ ;  /* 0x000000020a047890 */ /* 0x000fc4000fffe03f */
[----:B------:R-:W-:Y:S01]  /*0f40*/  UIADD3 UR6, UR8, 0x80, URZ ;  /* 0x0000008008067890 */ /* 0x000fe2000fffe03f */
[----:B------:R-:W-:Y:S01]  /*0f50*/  UMOV UR5, 0x40000040 ;  /* 0x4000004000057882 */ /* 0x000fe20000000000 */
[----:B------:R-:W-:-:S07]  /*0f60*/  UMOV UR7, 0x40000040 ;  /* 0x4000004000077882 */ /* 0x000fce0000000000 */
[----:B------:R-:W-:Y:S01]  /*0f70*/  HGMMA.64x64x16.F32.BF16 R56, gdesc[UR4].tnspB, R56 ;  /* 0x40e00000043879f0 */ /* 0x000fe20008701838 */
[----:B------:R-:W-:Y:S01]  /*0f80*/  UMOV UR4, UR9 ;  /* 0x0000000900047c82 */ /* 0x000fe20008000000 */
[----:B------:R-:W-:Y:S01]  /*0f90*/  UMOV UR5, 0x40000040 ;  /* 0x4000004000057882 */ /* 0x000fe20000000000 */
[----:B------:R-:W-:Y:S01]  /*0fa0*/  UIADD3 UR9, UR10, 0x204, URZ ;  /* 0x000002040a097890 */ /* 0x000fe2000fffe03f */
[----:B------:R-:W-:Y:S01]  /*0fb0*/  HGMMA.64x64x16.F32.BF16 R24, gdesc[UR4].tnspB, R24 ;  /* 0x40e00000041879f0 */ /* 0x000fe20008701818 */
[----:B------:R-:W-:Y:S02]  /*0fc0*/  UIADD3 UR4, UR10, 0x4, URZ ;  /* 0x000000040a047890 */ /* 0x000fe4000fffe03f */
[----:B------:R-:W-:Y:S01]  /*0fd0*/  UIADD3 UR6, UR8, 0x100, URZ ;  /* 0x0000010008067890 */ /* 0x000fe2000fffe03f */
[----:B------:R-:W-:Y:S01]  /*0fe0*/  UMOV UR5, 0x40000040 ;  /* 0x4000004000057882 */ /* 0x000fe20000000000 */
[----:B------:R-:W-:-:S07]  /*0ff0*/  UMOV UR7, 0x40000040 ;  /* 0x4000004000077882 */ /* 0x000fce0000000000 */
[----:B------:R-:W-:Y:S01]  /*1000*/  HGMMA.64x64x16.F32.BF16 R56, gdesc[UR4].tnspB, R56 ;  /* 0x40e00000043879f0 */ /* 0x000fe20008701838 */
[----:B------:R-:W-:Y:S01]  /*1010*/  UMOV UR4, UR9 ;  /* 0x0000000900047c82 */ /* 0x000fe20008000000 */
[----:B------:R-:W-:Y:S02]  /*1020*/  UMOV UR5, 0x40000040 ;  /* 0x4000004000057882 */ /* 0x000fe40000000000 */
[----:B------:R-:W-:Y:S01]  /*1030*/  HGMMA.64x64x16.F32.BF16 R24, gdesc[UR4].tnspB, R24 ;  /* 0x40e00000041879f0 */ /* 0x000fe20008701818 */
[----:B------:R-:W-:Y:S02]  /*1040*/  UIADD3 UR4, UR10, 0x6, URZ ;  /* 0x000000060a047890 */ /* 0x000fe4000fffe03f */
[----:B------:R-:W-:Y:S02]  /*1050*/  UIADD3 UR6, UR8, 0x180, URZ ;  /* 0x0000018008067890 */ /* 0x000fe4000fffe03f */
[----:B------:R-:W-:Y:S01]  /*1060*/  UIADD3 UR8, UR10, 0x206, URZ ;  /* 0x000002060a087890 */ /* 0x000fe2000fffe03f */
[----:B------:R-:W-:Y:S01]  /*1070*/  UMOV UR5, 0x40000040 ;  /* 0x4000004000057882 */ /* 0x000fe20000000000 */
[----:B------:R-:W-:-:S05]  /*1080*/  UMOV UR7, 0x40000040 ;  /* 0x4000004000077882 */ /* 0x000fca0000000000 */
[----:B------:R-:W-:Y:S01]  /*1090*/  HGMMA.64x64x16.F32.BF16 R56, gdesc[UR4].tnspB, R56 ;  /* 0x40e00000043879f0 */ /* 0x000fe20008701838 */
[----:B------:R-:W-:Y:S01]  /*10a0*/  UMOV UR4, UR8 ;  /* 0x0000000800047c82 */ /* 0x000fe20008000000 */
[----:B------:R-:W-:Y:S02]  /*10b0*/  UMOV UR5, 0x40000040 ;  /* 0x4000004000057882 */ /* 0x000fe40000000000 */
[----:B------:R-:W-:Y:S01]  /*10c0*/  HGMMA.64x64x16.F32.BF16 R24, gdesc[UR4].tnspB, R24, gsb0 ;  /* 0x40e00000041879f0 */ /* 0x000fe20008001818 */
[----:B------:R-:W-:-:S05]  /*10d0*/  UMOV UR4, 0x1 ;  /* 0x0000000100047882 */ /* 0x000fca0000000000 */
.L_x_15:
[----:B0-----:R-:W-:-:S05]  /*10e0*/  VIMNMX R6, R5, 0x1, PT ;  /* 0x0000000105067848 */ /* 0x001fca0003fe0100 */
[----:B------:R-:W-:-:S05]  /*10f0*/  IMAD.IADD R6, R5, 0x1, -R6 ;  /* 0x0000000105067824 */ /* 0x000fca00078e0a06 */
[----:B------:R-:W-:-:S13]  /*1100*/  ISETP.GE.AND P1, PT, R6, 0x1, PT ;  /* 0x000000010600780c */ /* 0x000fda0003f26270 */
[----:B------:R-:W-:Y:S05]  /*1110*/  @!P1 BRA `(.L_x_18) ;  /* 0x0000000400589947 */ /* 0x000fea0003800000 */
[----:B------:R-:W0:Y:S01]  /*1120*/  S2UR UR6, SR_CgaCtaId ;  /* 0x00000000000679c3 */ /* 0x000e220000008800 */
[----:B------:R-:W-:Y:S01]  /*1130*/  UMOV UR5, 0x400 ;  /* 0x0000040000057882 */ /* 0x000fe20000000000 */
[----:B------:R-:W-:Y:S01]  /*1140*/  LOP3.LUT R11, R3, 0x1, RZ, 0xfc, !PT ;  /* 0x00000001030b7812 */ /* 0x000fe200078efcff */
[----:B------:R-:W-:Y:S01]  /*1150*/  IMAD.MOV.U32 R10, RZ, RZ, RZ ;  /* 0x000000ffff0a7224 */ /* 0x000fe200078e00ff */
[----:B------:R-:W-:Y:S01]  /*1160*/  UISETP.NE.U32.AND UP0, UPT, UR4, URZ, UPT ;  /* 0x0000003f0400728c */ /* 0x000fe2000bf05070 */
[----:B------:R-:W-:Y:S02]  /*1170*/  IMAD.MOV.U32 R5, RZ, RZ, R6 ;  /* 0x000000ffff057224 */ /* 0x000fe400078e0006 */
[----:B------:R-:W-:Y:S01]  /*1180*/  IMAD.MOV.U32 R7, RZ, RZ, RZ ;  /* 0x000000ffff077224 */ /* 0x000fe200078e00ff */
[----:B0-----:R-:W-:-:S04]  /*1190*/  ULEA UR14, UR6, UR5, 0x18 ;  /* 0x00000005060e7291 */ /* 0x001fc8000f8ec03f */
[----:B------:R-:W-:Y:S02]  /*11a0*/  USHF.R.U32.HI UR5, URZ, 0x4, UR14 ;  /* 0x000000043f057899 */ /* 0x000fe4000801160e */
[----:B------:R-:W-:Y:S02]  /*11b0*/  UIADD3 UR6, UR14, 0x24000, URZ ;  /* 0x000240000e067890 */ /* 0x000fe4000fffe03f */
[----:B------:R-:W-:Y:S02]  /*11c0*/  ULOP3.LUT UR5, UR5, 0x3fff, URZ, 0xc0, !UPT ;  /* 0x00003fff05057892 */ /* 0x000fe4000f8ec03f */
[----:B------:R-:W-:Y:S02]  /*11d0*/  USHF.R.U32.HI UR6, URZ, 0x4, UR6 ;  /* 0x000000043f067899 */ /* 0x000fe40008011606 */
[----:B------:R-:W-:Y:S02]  /*11e0*/  ULOP3.LUT UR15, UR5, 0x10000, URZ, 0xfc, !UPT ;  /* 0x00010000050f7892 */ /* 0x000fe4000f8efc3f */
[----:B------:R-:W-:-:S12]  /*11f0*/  ULOP3.LUT UR16, UR6, 0x3fff, URZ, 0xc0, !UPT ;  /* 0x00003fff06107892 */ /* 0x000fd8000f8ec03f */
.L_x_23:
[----:B------:R-:W-:-:S13]  /*1200*/  ISETP.NE.AND P2, PT, R11, 0x3, PT ;  /* 0x000000030b00780c */ /* 0x000fda0003f45270 */
[----:B------:R-:W-:Y:S05]  /*1210*/  @!P2 BRA `(.L_x_19) ;  /* 0x000000000004a947 */ /* 0x000fea0003800000 */
[----:B------:R-:W-:Y:S01]  /*1220*/  BPT.TRAP 0x1 ;  /* 0x000000040000795c */ /* 0x000fe20000300000 */
.L_x_19:
[----:B------:R-:W-:Y:S01]  /*1230*/  SHF.L.U32 R8, R10, 0x1f, RZ ;  /* 0x0000001f0a087819 */ /* 0x000fe200000006ff */
[----:B------:R-:W-:-:S12]  /*1240*/  ULEA UR5, UR4, UR14, 0x3 ;  /* 0x0000000e04057291 */ /* 0x000fd8000f8e183f */
.L_x_20:
[----:B0-----:R-:W-:-:S04]  /*1250*/  IMAD.U32 R9, RZ, RZ, UR5 ;  /* 0x00000005ff097e24 */ /* 0x001fc8000f8e00ff */
[----:B------:R0:W1:Y:S03]  /*1260*/  SYNCS.PHASECHK.TRANS64.TRYWAIT P1, [R9+URZ+0x36000], R8 ;  /* 0x03600008090075a7 */ /* 0x000066000802017f */
[----:B-1----:R-:W-:Y:S05]  /*1270*/  @!P1 NANOSLEEP.SYNCS 0x989680 ;  /* 0x009896800000995d */ /* 0x002fea0003900000 */
[----:B------:R-:W1:Y:S02]  /*1280*/  @!P1 SYNCS.PHASECHK.TRANS64 P1, [R9+URZ+0x36000], R8 ;  /* 0x03600008090095a7 */ /* 0x000e64000802007f */
[----:B-1----:R-:W-:Y:S05]  /*1290*/  @!P1 BRA `(.L_x_20) ;  /* 0xfffffffc00ec9947 */ /* 0x002fea000383ffff */
[----:B------:R-:W-:Y:S01]  /*12a0*/  ULEA UR6, UR4, UR15, 0xa ;  /* 0x0000000f04067291 */ /* 0x000fe2000f8e503f */
[----:B------:R-:W-:Y:S01]  /*12b0*/  WARPGROUP.ARRIVE ;  /* 0x00000000000079c5 */ /* 0x000fe20000000000 */
[----:B------:R-:W-:Y:S02]  /*12c0*/  ULEA UR5, UR4, UR16, 0x9 ;  /* 0x0000001004057291 */ /* 0x000fe4000f8e483f */
[----:B------:R-:W-:Y:S01]  /*12d0*/  UIADD3 UR7, UR6, 0x200, URZ ;  /* 0x0000020006077890 */ /* 0x000fe2000fffe03f */
[----:B------:R-:W-:Y:S02]  /*12e0*/  UMOV UR11, 0x40000040 ;  /* 0x40000040000b7882 */ /* 0x000fe40000000000 */
[----:B------:R-:W-:Y:S01]  /*12f0*/  UMOV UR8, UR6 ;  /* 0x0000000600087c82 */ /* 0x000fe20008000000 */
[----:B------:R-:W-:Y:S01]  /*1300*/  UMOV UR9, 0x40000040 ;  /* 0x4000004000097882 */ /* 0x000fe20000000000 */
[----:B------:R-:W-:Y:S02]  /*1310*/  UMOV UR10, UR5 ;  /* 0x00000005000a7c82 */ /* 0x000fe40008000000 */
[----:B------:R-:W-:Y:S01]  /*1320*/  HGMMA.64x64x16.F32.BF16 R56, gdesc[UR8].tnspB, R56, UP0 ;  /* 0x40e00000083879f0 */ /* 0x000fe2000bf01838 */
[----:B------:R-:W-:Y:S01]  /*1330*/  UMOV UR8, UR7 ;  /* 0x0000000700087c82 */ /* 0x000fe20008000000 */
[----:B------:R-:W-:Y:S01]  /*1340*/  UMOV UR9, 0x40000040 ;  /* 0x4000004000097882 */ /* 0x000fe20000000000 */
[----:B------:R-:W-:Y:S01]  /*1350*/  UIADD3 UR7, UR6, 0x202, URZ ;  /* 0x0000020206077890 */ /* 0x000fe2000fffe03f */
[----:B------:R-:W-:Y:S01]  /*1360*/  HGMMA.64x64x16.F32.BF16 R24, gdesc[UR8].tnspB, R24, UP0 ;  /* 0x40e00000081879f0 */ /* 0x000fe2000bf01818 */
        /* <DEDUP_REMOVED lines=25> */
[----:B------:R-:W-:Y:S03]  /*1500*/  HGMMA.64x64x16.F32.BF16 R24, gdesc[UR8].tnspB, R24, gsb0 ;  /* 0x40e00000081879f0 */ /* 0x000fe60008001818 */
[----:B------:R-:W-:Y:S02]  /*1510*/  WARPGROUP.DEPBAR.LE gsb0, 0x1 ;  /* 0x00008000000079c5 */ /* 0x000fe40000010100 */
[----:B------:R-:W-:Y:S05]  /*1520*/  @!P2 BRA `(.L_x_21) ;  /* 0x000000000004a947 */ /* 0x000fea0003800000 */
[----:B------:R-:W-:Y:S01]  /*1530*/  BPT.TRAP 0x1 ;  /* 0x000000040000795c */ /* 0x000fe20000300000 */
.L_x_21:
[----:B------:R-:W-:-:S13]  /*1540*/  ISETP.NE.AND P1, PT, R4, RZ, PT ;  /* 0x000000ff0400720c */ /* 0x000fda0003f25270 */
[----:B0-----:R-:W-:-:S05]  /*1550*/  @P1 LEA R8, R7, UR14, 0x3 ;  /* 0x0000000e07081c11 */ /* 0x001fca000f8e18ff */
[----:B------:R-:W-:-:S05]  /*1560*/  @P1 VIADD R9, R8, 0x36048 ;  /* 0x0003604808091836 */ /* 0x000fca0000000000 */
[----:B------:R-:W-:-:S04]  /*1570*/  @P1 PRMT R9, R2, 0x654, R9 ;  /* 0x0000065402091816 */ /* 0x000fc80000000009 */
[----:B------:R0:W-:Y:S01]  /*1580*/  @P1 SYNCS.ARRIVE.TRANS64.RED.A1T0 RZ, [R9+URZ], RZ ;  /* 0x000000ff09ff19a7 */ /* 0x0001e2000810043f */
[----:B------:R-:W-:-:S13]  /*1590*/  ISETP.GT.U32.AND P1, PT, R3, 0x1, PT ;  /* 0x000000010300780c */ /* 0x000fda0003f24070 */
[----:B0-----:R-:W-:Y:S05]  /*15a0*/  @P1 BRA `(.L_x_22) ;  /* 0x0000000000041947 */ /* 0x001fea0003800000 */
[----:B------:R-:W-:Y:S01]  /*15b0*/  BPT.TRAP 0x1 ;  /* 0x000000040000795c */ /* 0x000fe20000300000 */
.L_x_22:
[----:B------:R-:W-:Y:S01]  /*15c0*/  UIADD3 UR4, UR4, 0x1, URZ ;  /* 0x0000000104047890 */ /* 0x000fe2000fffe03f */
[----:B------:R-:W-:Y:S01]  /*15d0*/  ISETP.GT.AND P2, PT, R5, 0x1, PT ;  /* 0x000000010500780c */ /* 0x000fe20003f44270 */
[----:B------:R-:W-:Y:S02]  /*15e0*/  VIADD R7, R7, 0x1 ;  /* 0x0000000107077836 */ /* 0x000fe40000000000 */
[----:B------:R-:W-:Y:S01]  /*15f0*/  UISETP.NE.AND UP0, UPT, UR4, 0x9, UPT ;  /* 0x000000090400788c */ /* 0x000fe2000bf05270 */
[----:B------:R-:W-:Y:S02]  /*1600*/  VIADD R5, R5, 0xffffffff ;  /* 0xffffffff05057836 */ /* 0x000fe40000000000 */
[C---:B------:R-:W-:Y:S01]  /*1610*/  ISETP.NE.AND P1, PT, R7.reuse, 0x9, PT ;  /* 0x000000090700780c */ /* 0x040fe20003f25270 */
[----:B------:R-:W-:Y:S02]  /*1620*/  USEL UR5, URZ, 0x1, UP0 ;  /* 0x000000013f057887 */ /* 0x000fe40008000000 */
[----:B------:R-:W-:Y:S01]  /*1630*/  USEL UR4, UR4, URZ, UP0 ;  /* 0x0000003f04047287 */ /* 0x000fe20008000000 */
[----:B------:R-:W-:Y:S01]  /*1640*/  SEL R7, R7, RZ, P1 ;  /* 0x000000ff07077207 */ /* 0x000fe20000800000 */
[----:B------:R-:W-:-:S02]  /*1650*/  UPLOP3.LUT UP0, UPT, UPT, UPT, UPT, 0x80, 0x0 ;  /* 0x000000000000789c */ /* 0x000fc40003f0f070 */
[----:B------:R-:W-:Y:S01]  /*1660*/  LOP3.LUT R10, R10, UR5, RZ, 0x3c, !PT ;  /* 0x000000050a0a7c12 */ /* 0x000fe2000f8e3cff */
[----:B------:R-:W-:Y:S08]  /*1670*/  @P2 BRA `(.L_x_23) ;  /* 0xfffffff800e02947 */ /* 0x000ff0000383ffff */
.L_x_18:
[----:B------:R-:W-:Y:S02]  /*1680*/  WARPGROUP.DEPBAR.LE gsb0, 0x0 ;  /* 0x00008000000079c5 */ /* 0x000fe40000010000 */
[----:B------:R-:W-:Y:S05]  /*1690*/  @!P0 BRA `(.L_x_24) ;  /* 0x0000000000548947 */ /* 0x000fea0003800000 */
[----:B------:R-:W-:-:S04]  /*16a0*/  LOP3.LUT R5, R3, 0x1, RZ, 0xfc, !PT ;  /* 0x0000000103057812 */ /* 0x000fc800078efcff */
[----:B------:R-:W-:-:S13]  /*16b0*/  ISETP.NE.AND P0, PT, R5, 0x3, PT ;  /* 0x000000030500780c */ /* 0x000fda0003f05270 */
[----:B------:R-:W-:Y:S05]  /*16c0*/  @!P0 BRA `(.L_x_25) ;  /* 0x0000000000048947 */ /* 0x000fea0003800000 */
[----:B------:R-:W-:Y:S01]  /*16d0*/  BPT.TRAP 0x1 ;  /* 0x000000040000795c */ /* 0x000fe20000300000 */
.L_x_25:
[----:B------:R-:W-:Y:S01]  /*16e0*/  ISETP.NE.AND P0, PT, R4, RZ, PT ;  /* 0x000000ff0400720c */ /* 0x000fe20003f05270 */
[----:B------:R-:W-:Y:S01]  /*16f0*/  BSSY B0, `(.L_x_26) ;  /* 0x000000d000007945 */ /* 0x000fe20003800000 */
[----:B------:R-:W-:-:S11]  /*1700*/  ISETP.GT.U32.AND P1, PT, R3, 0x1, PT ;  /* 0x000000010300780c */ /* 0x000fd60003f24070 */
[----:B------:R-:W-:Y:S05]  /*1710*/  @!P0 BRA `(.L_x_27) ;  /* 0x0000000000288947 */ /* 0x000fea0003800000 */
[----:B------:R-:W0:Y:S01]  /*1720*/  S2R R8, SR_CgaCtaId ;  /* 0x0000000000087919 */ /* 0x000e220000008800 */
[----:B------:R-:W-:Y:S01]  /*1730*/  IMAD.WIDE.U32 R4, R6, 0x38e38e39, RZ ;  /* 0x38e38e3906047825 */ /* 0x000fe200078e00ff */
[----:B------:R-:W-:-:S04]  /*1740*/  MOV R3, 0x400 ;  /* 0x0000040000037802 */ /* 0x000fc80000000f00 */
[----:B------:R-:W-:-:S05]  /*1750*/  SHF.R.U32.HI R5, RZ, 0x1, R5 ;  /* 0x00000001ff057819 */ /* 0x000fca0000011605 */
[----:B------:R-:W-:Y:S01]  /*1760*/  IMAD R6, R5, -0x9, R6 ;  /* 0xfffffff705067824 */ /* 0x000fe200078e0206 */
[----:B0-----:R-:W-:-:S05]  /*1770*/  LEA R3, R8, R3, 0x18 ;  /* 0x0000000308037211 */ /* 0x001fca00078ec0ff */
[----:B------:R-:W-:-:S04]  /*1780*/  IMAD R6, R6, 0x8, R3 ;  /* 0x0000000806067824 */ /* 0x000fc800078e0203 */
[----:B------:R-:W-:-:S05]  /*1790*/  VIADD R3, R6, 0x36048 ;  /* 0x0003604806037836 */ /* 0x000fca0000000000 */
[----:B------:R-:W-:-:S04]  /*17a0*/  PRMT R3, R2, 0x654, R3 ;  /* 0x0000065402037816 */ /* 0x000fc80000000003 */
[----:B------:R0:W-:Y:S03]  /*17b0*/  SYNCS.ARRIVE.TRANS64.RED.A1T0 RZ, [R3+URZ], RZ ;  /* 0x000000ff03ff79a7 */ /* 0x0001e6000810043f */
.L_x_27:
[----:B------:R-:W-:Y:S05]  /*17c0*/  BSYNC B0 ;  /* 0x0000000000007941 */ /* 0x000fea0003800000 */
.L_x_26:
[----:B------:R-:W-:Y:S05]  /*17d0*/  @P1 BRA `(.L_x_24) ;  /* 0x0000000000041947 */ /* 0x000fea0003800000 */
[----:B------:R-:W-:Y:S01]  /*17e0*/  BPT.TRAP 0x1 ;  /* 0x000000040000795c */ /* 0x000fe20000300000 */
.L_x_24:
[----:B------:R-:W0:Y:S01]  /*17f0*/  S2R R2, SR_TID.X ;  /* 0x0000000000027919 */ /* 0x000e220000002100 */
[----:B------:R-:W-:Y:S01]  /*1800*/  ULDC.64 UR4, c[0x0][0x280] ;  /* 0x0000a00000047ab9 */ /* 0x000fe20000000a00 */
[----:B------:R-:W1:Y:S01]  /*1810*/  S2R R4, SR_CTAID.Y ;  /* 0x0000000000047919 */ /* 0x000e620000002600 */
[----:B------:R-:W2:Y:S01]  /*1820*/  S2R R9, SR_CTAID.X ;  /* 0x0000000000097919 */ /* 0x000ea20000002500 */
[----:B0-----:R-:W-:-:S04]  /*1830*/  SHF.R.S32.HI R3, RZ, 0x1f, R2 ;  /* 0x0000001fff037819 */ /* 0x001fc80000011402 */
[----:B------:R-:W-:Y:S01]  /*1840*/  LEA.HI R3, R3, R2, RZ, 0x7 ;  /* 0x0000000203037211 */ /* 0x000fe200078f38ff */
[----:B-1----:R-:W-:-:S03]  /*1850*/  IMAD.SHL.U32 R4, R4, 0x40, RZ ;  /* 0x0000004004047824 */ /* 0x002fc600078e00ff */
[----:B------:R-:W-:Y:S01]  /*1860*/  LOP3.LUT R3, R3, 0xffffff80, RZ, 0xc0, !PT ;  /* 0xffffff8003037812 */ /* 0x000fe200078ec0ff */
[----:B--2---:R-:W-:Y:S01]  /*1870*/  IMAD.SHL.U32 R8, R9, 0x80, RZ ;  /* 0x0000008009087824 */ /* 0x004fe200078e00ff */
[----:B------:R-:W-:-:S03]  /*1880*/  ISETP.GE.AND P0, PT, R4, UR5, PT ;  /* 0x0000000504007c0c */ /* 0x000fc6000bf06270 */
[----:B------:R-:W-:Y:S01]  /*1890*/  IMAD.IADD R10, R2, 0x1, -R3 ;  /* 0x00000001020a7824 */ /* 0x000fe200078e0a03 */
[----:B------:R-:W-:-:S04]  /*18a0*/  ISETP.GE.OR P0, PT, R8, UR4, P0 ;  /* 0x0000000408007c0c */ /* 0x000fc80008706670 */
[----:B------:R-:W-:-:S04]  /*18b0*/  SHF.R.S32.HI R7, RZ, 0x1f, R10 ;  /* 0x0000001fff077819 */ /* 0x000fc8000001140a */
[----:B------:R-:W-:-:S04]  /*18c0*/  LEA.HI R2, R7, R10, RZ, 0x2 ;  /* 0x0000000a07027211 */ /* 0x000fc800078f10ff */
[--C-:B------:R-:W-:Y:S02]  /*18d0*/  SHF.R.S32.HI R16, RZ, 0x2, R2.reuse ;  /* 0x00000002ff107819 */ /* 0x100fe40000011402 */
[----:B------:R-:W-:-:S04]  /*18e0*/  SHF.R.S32.HI R3, RZ, 0x1f, R2 ;  /* 0x0000001fff037819 */ /* 0x000fc80000011402 */
[----:B------:R-:W-:-:S04]  /*18f0*/  LEA.HI R3, R3, R16, RZ, 0x3 ;  /* 0x0000001003037211 */ /* 0x000fc800078f18ff */
[----:B------:R-:W-:Y:S01]  /*1900*/  LOP3.LUT R17, R3, 0xfffffff8, RZ, 0xc0, !PT ;  /* 0xfffffff803117812 */ /* 0x000fe200078ec0ff */
[----:B------:R-:W-:Y:S06]  /*1910*/  @P0 EXIT ;  /* 0x000000000000094d */ /* 0x000fec0003800000 */
[----:B------:R-:W-:Y:S01]  /*1920*/  LOP3.LUT R5, R2, 0x7ffffffc, RZ, 0xc0, !PT ;  /* 0x7ffffffc02057812 */ /* 0x000fe200078ec0ff */
[----:B------:R-:W-:Y:S01]  /*1930*/  IMAD.IADD R16, R16, 0x1, -R17 ;  /* 0x0000000110107824 */ /* 0x000fe200078e0a11 */
[----:B------:R-:W0:Y:S01]  /*1940*/  LDC.64 R2, c[0x0][0x658] ;  /* 0x00019600ff027b82 */ /* 0x000e220000000a00 */
[----:B------:R-:W-:Y:S02]  /*1950*/  LEA.HI R6, R7, R10, RZ, 0x5 ;  /* 0x0000000a07067211 */ /* 0x000fe400078f28ff */
[----:B------:R-:W-:Y:S01]  /*1960*/  IMAD.IADD R5, R10, 0x1, -R5 ;  /* 0x000000010a057824 */ /* 0x000fe200078e0a05 */
[----:B------:R-:W-:Y:S02]  /*1970*/  SHF.R.S32.HI R17, RZ, 0x1f, R16 ;  /* 0x0000001fff117819 */ /* 0x000fe40000011410 */
[----:B------:R-:W-:Y:S01]  /*1980*/  SHF.R.S32.HI R11, RZ, 0x5, R6 ;  /* 0x00000005ff0b7819 */ /* 0x000fe20000011406 */
[----:B------:R-:W-:Y:S01]  /*1990*/  IMAD.SHL.U32 R5, R5, 0x2, RZ ;  /* 0x0000000205057824 */ /* 0x000fe200078e00ff */
[----:B----45:R-:W-:Y:S01]  /*19a0*/  FSETP.NEU.AND P1, PT, R14, RZ, PT ;  /* 0x000000ff0e00720b */ /* 0x030fe20003f2d000 */
[----:B------:R-:W-:-:S03]  /*19b0*/  IMAD.WIDE R6, R9, 0x80, R16 ;  /* 0x0000008009067825 */ /* 0x000fc600078e0210 */
[----:B------:R-:W-:Y:S01]  /*19c0*/  SHF.R.S32.HI R9, RZ, 0x1f, R5 ;  /* 0x0000001fff097819 */ /* 0x000fe20000011405 */
[C---:B------:R-:W-:Y:S01]  /*19d0*/  IMAD R13, R11.reuse, -0x10, -R8 ;  /* 0xfffffff00b0d7824 */ /* 0x040fe200078e0a08 */
[C---:B------:R-:W-:Y:S01]  /*19e0*/  IADD3 R8, P0, R4.reuse, R5, RZ ;  /* 0x0000000504087210 */ /* 0x040fe20007f1e0ff */
[----:B------:R-:W-:Y:S01]  /*19f0*/  IMAD.WIDE R6, R11, 0x10, R6 ;  /* 0x000000100b067825 */ /* 0x000fe200078e0206 */
[----:B---3--:R-:W-:Y:S02]  /*1a00*/  IADD3 R15, -R5, UR5, -R4 ;  /* 0x00000005050f7c10 */ /* 0x008fe4000fffe904 */
[----:B------:R-:W-:Y:S02]  /*1a10*/  LEA.HI.X.SX32 R9, R4, R9, 0x1, P0 ;  /* 0x0000000904097211 */ /* 0x000fe400000f0eff */
[----:B------:R-:W-:Y:S02]  /*1a20*/  IADD3 R16, R13, UR4, -R16 ;  /* 0x000000040d107c10 */ /* 0x000fe4000fffe810 */
[----:B------:R-:W-:Y:S01]  /*1a30*/  ISETP.GT.AND P4, PT, R15, RZ, PT ;  /* 0x000000ff0f00720c */ /* 0x000fe20003f84270 */
[-C--:B0-----:R-:W-:Y:S01]  /*1a40*/  IMAD R4, R7, R2.reuse, RZ ;  /* 0x0000000207047224 */ /* 0x081fe200078e02ff */
[----:B------:R-:W-:Y:S01]  /*1a50*/  SHF.L.U64.HI R19, R2, 0x3, R3 ;  /* 0x0000000302137819 */ /* 0x000fe20000010203 */
[----:B------:R-:W-:Y:S01]  /*1a60*/  IMAD.WIDE.U32 R10, R6, R2, R8 ;  /* 0x00000002060a7225 */ /* 0x000fe200078e0008 */
[----:B------:R-:W-:-:S02]  /*1a70*/  P2R R5, PR, RZ, 0x10 ;  /* 0x00000010ff057803 */ /* 0x000fc40000000000 */
[----:B------:R-:W-:Y:S01]  /*1a80*/  ISETP.GT.AND P0, PT, R16, RZ, P4 ;  /* 0x000000ff1000720c */ /* 0x000fe20002704270 */
[----:B------:R-:W-:Y:S01]  /*1a90*/  IMAD R13, R6, R3, R4 ;  /* 0x00000003060d7224 */ /* 0x000fe200078e0204 */
[C---:B------:R-:W-:Y:S01]  /*1aa0*/  SHF.L.U64.HI R18, R2.reuse, 0x6, R3 ;  /* 0x0000000602127819 */ /* 0x040fe20000010203 */
[C---:B------:R-:W-:Y:S02]  /*1ab0*/  IMAD.SHL.U32 R20, R2.reuse, 0x8, RZ ;  /* 0x0000000802147824 */ /* 0x040fe400078e00ff */
[----:B------:R-:W-:Y:S02]  /*1ac0*/  IMAD.SHL.U32 R17, R2, 0x40, RZ ;  /* 0x0000004002117824 */ /* 0x000fe400078e00ff */
[----:B------:R-:W-:Y:S01]  /*1ad0*/  IMAD.IADD R13, R11, 0x1, R13 ;  /* 0x000000010b0d7824 */ /* 0x000fe200078e020d */
[----:B------:R-:W-:Y:S06]  /*1ae0*/  @!P1 BRA `(.L_x_28) ;  /* 0x00000030008c9947 */ /* 0x000fec0003800000 */
[----:B------:R-:W-:Y:S01]  /*1af0*/  ULDC.64 UR6, c[0x0][0x630] ;  /* 0x00018c0000067ab9 */ /* 0x000fe20000000a00 */
[----:B------:R-:W-:Y:S01]  /*1b00*/  ULDC.64 UR8, c[0x0][0x628] ;  /* 0x00018a0000087ab9 */ /* 0x000fe20000000a00 */
[----:B------:R-:W-:Y:S01]  /*1b10*/  IMAD R21, R7, UR6, RZ ;  /* 0x0000000607157c24 */ /* 0x000fe2000f8e02ff */
[----:B------:R-:W-:Y:S01]  /*1b20*/  ULDC.64 UR4, c[0x0][0x650] ;  /* 0x0001940000047ab9 */ /* 0x000fe20000000a00 */
[----:B------:R-:W-:-:S04]  /*1b30*/  IMAD.WIDE.U32 R2, R6, UR6, R8 ;  /* 0x0000000606027c25 */ /* 0x000fc8000f8e0008 */
[----:B------:R-:W-:Y:S01]  /*1b40*/  IMAD R21, R6, UR7, R21 ;  /* 0x0000000706157c24 */ /* 0x000fe2000f8e0215 */
[----:B------:R-:W-:-:S03]  /*1b50*/  LEA R4, P1, R2, UR8, 0x1 ;  /* 0x0000000802047c11 */ /* 0x000fc6000f8208ff */
[----:B------:R-:W-:-:S05]  /*1b60*/  IMAD.IADD R3, R3, 0x1, R21 ;  /* 0x0000000103037824 */ /* 0x000fca00078e0215 */
[----:B------:R-:W-:-:S05]  /*1b70*/  LEA.HI.X R5, R2, UR9, R3, 0x1, P1 ;  /* 0x0000000902057c11 */ /* 0x000fca00088f0c03 */
[----:B------:R-:W2:Y:S01]  /*1b80*/  @P0 LDG.E.LTC128B.U16 R22, desc[UR12][R4.64] ;  /* 0x0000000c04160981 */ /* 0x000ea2000c1e1520 */
[----:B------:R-:W-:Y:S01]  /*1b90*/  ISETP.GT.AND P3, PT, R15, 0x1, PT ;  /* 0x000000010f00780c */ /* 0x000fe20003f64270 */
[----:B------:R-:W-:Y:S01]  /*1ba0*/  BSSY B0, `(.L_x_29) ;  /* 0x000000c000007945 */ /* 0x000fe20003800000 */
[----:B------:R-:W-:Y:S02]  /*1bb0*/  LEA R2, P2, R10, UR4, 0x1 ;  /* 0x000000040a027c11 */ /* 0x000fe4000f8408ff */
[----:B------:R-:W-:Y:S01]  /*1bc0*/  ISETP.GT.AND P1, PT, R16, RZ, P3 ;  /* 0x000000ff1000720c */ /* 0x000fe20001f24270 */
[----:B--2---:R-:W-:-:S04]  /*1bd0*/  IMAD.U32 R3, R22, 0x10000, RZ ;  /* 0x0001000016037824 */ /* 0x004fc800078e00ff */
[----:B------:R-:W-:-:S04]  /*1be0*/  FMUL R3, R3, R14 ;  /* 0x0000000e03037220 */ /* 0x000fc80000400000 */
[----:B------:R-:W-:-:S05]  /*1bf0*/  FFMA R3, R56, R0, R3 ;  /* 0x0000000038037223 */ /* 0x000fca0000000003 */
[----:B------:R-:W-:Y:S02]  /*1c00*/  F2FP.BF16.F32.PACK_AB R11, RZ, R3 ;  /* 0x00000003ff0b723e */ /* 0x000fe400000010ff */
[----:B------:R-:W-:Y:S02]  /*1c10*/  P2R R3, PR, RZ, 0x8 ;  /* 0x00000008ff037803 */ /* 0x000fe40000000000 */
[----:B------:R-:W-:-:S05]  /*1c20*/  LEA.HI.X R3, R10, UR5, R13, 0x1, P2 ;  /* 0x000000050a037c11 */ /* 0x000fca00090f0c0d */
[----:B------:R0:W-:Y:S01]  /*1c30*/  @P0 STG.E.U16 desc[UR12][R2.64], R11 ;  /* 0x0000000b02000986 */ /* 0x0001e2000c10150c */
[----:B------:R-:W-:Y:S05]  /*1c40*/  @!P1 BRA `(.L_x_30) ;  /* 0x0000000000049947 */ /* 0x000fea0003800000 */
[----:B------:R1:W5:Y:S02]  /*1c50*/  LDG.E.LTC128B.U16 R22, desc[UR12][R4.64+0x2] ;  /* 0x0000020c04167981 */ /* 0x000364000c1e1520 */
.L_x_30:
[----:B------:R-:W-:Y:S05]  /*1c60*/  BSYNC B0 ;  /* 0x0000000000007941 */ /* 0x000fea0003800000 */
.L_x_29:
[----:B------:R-:W-:Y:S01]  /*1c70*/  USHF.L.U32 UR4, UR6, 0x3, URZ ;  /* 0x0000000306047899 */ /* 0x000fe2000800063f */
[----:B-----5:R-:W-:Y:S01]  /*1c80*/  IMAD.U32 R13, R22, 0x10000, RZ ;  /* 0x00010000160d7824 */ /* 0x020fe200078e00ff */
[----:B------:R-:W-:Y:S01]  /*1c90*/  USHF.L.U64.HI UR5, UR6, 0x3, UR7 ;  /* 0x0000000306057899 */ /* 0x000fe20008010207 */
[----:B------:R-:W-:Y:S02]  /*1ca0*/  ISETP.GT.AND P0, PT, R16, 0x8, P4 ;  /* 0x000000081000780c */ /* 0x000fe40002704270 */
[----:B------:R-:W-:Y:S01]  /*1cb0*/  FMUL R56, R13, R14 ;  /* 0x0000000e0d387220 */ /* 0x000fe20000400000 */
[----:B------:R-:W-:Y:S02]  /*1cc0*/  IMAD.U32 R10, RZ, RZ, UR4 ;  /* 0x00000004ff0a7e24 */ /* 0x000fe4000f8e00ff */
[----:B0-----:R-:W-:Y:S02]  /*1cd0*/  IMAD.U32 R11, RZ, RZ, UR5 ;  /* 0x00000005ff0b7e24 */ /* 0x001fe4000f8e00ff */
[----:B------:R-:W-:Y:S01]  /*1ce0*/  FFMA R56, R57, R0, R56 ;  /* 0x0000000039387223 */ /* 0x000fe20000000038 */
[----:B------:R-:W-:-:S04]  /*1cf0*/  IMAD.WIDE.U32 R12, R6, UR6, R10 ;  /* 0x00000006060c7c25 */ /* 0x000fc8000f8e000a */
[----:B------:R-:W-:Y:S02]  /*1d00*/  F2FP.BF16.F32.PACK_AB R57, RZ, R56 ;  /* 0x00000038ff39723e */ /* 0x000fe400000010ff */
[----:B------:R-:W-:-:S03]  /*1d10*/  IADD3 R23, P2, R8, R12, RZ ;  /* 0x0000000c08177210 */ /* 0x000fc60007f5e0ff */
[----:B------:R0:W-:Y:S01]  /*1d20*/  @P1 STG.E.U16 desc[UR12][R2.64+0x2], R57 ;  /* 0x0000023902001986 */ /* 0x0001e2000c10150c */
[----:B------:R-:W-:Y:S02]  /*1d30*/  IADD3.X R56, R9, R21, R13, P2, !PT ;  /* 0x0000001509387210 */ /* 0x000fe400017fe40d */
[----:B------:R-:W-:-:S04]  /*1d40*/  LEA R12, P2, R23, UR8, 0x1 ;  /* 0x00000008170c7c11 */ /* 0x000fc8000f8408ff */
[----:B------:R-:W-:-:S05]  /*1d50*/  LEA.HI.X R13, R23, UR9, R56, 0x1, P2 ;  /* 0x00000009170d7c11 */ /* 0x000fca00090f0c38 */
[----:B------:R-:W2:Y:S01]  /*1d60*/  @P0 LDG.E.LTC128B.U16 R22, desc[UR12][R12.64] ;  /* 0x0000000c0c160981 */ /* 0x000ea2000c1e1520 */
[C---:B------:R-:W-:Y:S01]  /*1d70*/  IMAD.SHL.U32 R23, R20.reuse, 0x2, RZ ;  /* 0x0000000214177824 */ /* 0x040fe200078e00ff */
[----:B------:R-:W-:Y:S01]  /*1d80*/  SHF.L.U64.HI R19, R20, 0x1, R19 ;  /* 0x0000000114137819 */ /* 0x000fe20000010213 */
[----:B------:R-:W-:Y:S01]  /*1d90*/  BSSY B0, `(.L_x_31) ;  /* 0x000000b000007945 */ /* 0x000fe20003800000 */
[----:B------:R-:W-:Y:S02]  /*1da0*/  ISETP.GT.AND P1, PT, R16, 0x8, P3 ;  /* 0x000000081000780c */ /* 0x000fe40001f24270 */
[----:B------:R-:W-:Y:S01]  /*1db0*/  IADD3 R20, P2, R23, R2, RZ ;  /* 0x0000000217147210 */ /* 0x000fe20007f5e0ff */
[----:B--2---:R-:W-:-:S04]  /*1dc0*/  IMAD.U32 R21, R22, 0x10000, RZ ;  /* 0x0001000016157824 */ /* 0x004fc800078e00ff */
[----:B------:R-:W-:-:S04]  /*1dd0*/  FMUL R21, R21, R14 ;  /* 0x0000000e15157220 */ /* 0x000fc80000400000 */
[----:B------:R-:W-:-:S05]  /*1de0*/  FFMA R21, R58, R0, R21 ;  /* 0x000000003a157223 */ /* 0x000fca0000000015 */
[----:B------:R-:W-:Y:S01]  /*1df0*/  F2FP.BF16.F32.PACK_AB R56, RZ, R21 ;  /* 0x00000015ff38723e */ /* 0x000fe200000010ff */
[----:B------:R-:W-:-:S05]  /*1e00*/  IMAD.X R21, R19, 0x1, R3, P2 ;  /* 0x0000000113157824 */ /* 0x000fca00010e0603 */
[----:B------:R0:W-:Y:S01]  /*1e10*/  @P0 STG.E.U16 desc[UR12][R20.64], R56 ;  /* 0x0000003814000986 */ /* 0x0001e2000c10150c */
[----:B------:R-:W-:Y:S05]  /*1e20*/  @!P1 BRA `(.L_x_32) ;  /* 0x0000000000049947 */ /* 0x000fea0003800000 */
[----:B------:R2:W5:Y:S02]  /*1e30*/  LDG.E.LTC128B.U16 R22, desc[UR12][R12.64+0x2] ;  /* 0x0000020c0c167981 */ /* 0x000564000c1e1520 */
.L_x_32:
[----:B------:R-:W-:Y:S05]  /*1e40*/  BSYNC B0 ;  /* 0x0000000000007941 */ /* 0x000fea0003800000 */
.L_x_31:
[----:B0----5:R-:W-:Y:S01]  /*1e50*/  IMAD.U32 R57, R22, 0x10000, RZ ;  /* 0x0001000016397824 */ /* 0x021fe200078e00ff */
[----:B------:R-:W-:Y:S01]  /*1e60*/  ISETP.GT.AND P3, PT, R15, 0x8, PT ;  /* 0x000000080f00780c */ /* 0x000fe20003f64270 */
[----:B------:R-:W-:Y:S02]  /*1e70*/  BSSY B0, `(.L_x_33) ;  /* 0x0000009000007945 */ /* 0x000fe40003800000 */
[----:B------:R-:W-:Y:S01]  /*1e80*/  FMUL R56, R57, R14 ;  /* 0x0000000e39387220 */ /* 0x000fe20000400000 */
[----:B------:R-:W-:Y:S02]  /*1e90*/  ISETP.GT.AND P0, PT, R16, RZ, P3 ;  /* 0x000000ff1000720c */ /* 0x000fe40001f04270 */
[----:B------:R-:W-:Y:S01]  /*1ea0*/  P2R R57, PR, RZ, 0x8 ;  /* 0x00000008ff397803 */ /* 0x000fe20000000000 */
[----:B------:R-:W-:-:S05]  /*1eb0*/  FFMA R56, R59, R0, R56 ;  /* 0x000000003b387223 */ /* 0x000fca0000000038 */
[----:B------:R-:W-:-:S05]  /*1ec0*/  F2FP.BF16.F32.PACK_AB R56, RZ, R56 ;  /* 0x00000038ff38723e */ /* 0x000fca00000010ff */
[----:B------:R0:W-:Y:S01]  /*1ed0*/  @P1 STG.E.U16 desc[UR12][R20.64+0x2], R56 ;  /* 0x0000023814001986 */ /* 0x0001e2000c10150c */
[----:B------:R-:W-:Y:S05]  /*1ee0*/  @!P0 BRA `(.L_x_34) ;  /* 0x0000000000048947 */ /* 0x000fea0003800000 */
[----:B------:R3:W5:Y:S02]  /*1ef0*/  LDG.E.LTC128B.U16 R22, desc[UR12][R4.64+0x10] ;  /* 0x0000100c04167981 */ /* 0x000764000c1e1520 */
.L_x_34:
[----:B------:R-:W-:Y:S05]  /*1f00*/  BSYNC B0 ;  /* 0x0000000000007941 */ /* 0x000fea0003800000 */
.L_x_33:
[----:B-----5:R-:W-:Y:S01]  /*1f10*/  IMAD.U32 R57, R22, 0x10000, RZ ;  /* 0x0001000016397824 */ /* 0x020fe200078e00ff */
[----:B------:R-:W-:Y:S01]  /*1f20*/  ISETP.GT.AND P2, PT, R15, 0x9, PT ;  /* 0x000000090f00780c */ /* 0x000fe20003f44270 */
[----:B------:R-:W-:Y:S02]  /*1f30*/  BSSY B0, `(.L_x_35) ;  /* 0x0000009000007945 */ /* 0x000fe40003800000 */
[----:B------:R-:W-:Y:S01]  /*1f40*/  FMUL R57, R57, R14 ;  /* 0x0000000e39397220 */ /* 0x000fe20000400000 */
[----:B------:R-:W-:Y:S02]  /*1f50*/  ISETP.GT.AND P1, PT, R16, RZ, P2 ;  /* 0x000000ff1000720c */ /* 0x000fe40001724270 */
[----:B0-----:R-:W-:Y:S01]  /*1f60*/  P2R R56, PR, RZ, 0x4 ;  /* 0x00000004ff387803 */ /* 0x001fe20000000000 */
[----:B------:R-:W-:-:S05]  /*1f70*/  FFMA R57, R60, R0, R57 ;  /* 0x000000003c397223 */ /* 0x000fca0000000039 */
[----:B------:R-:W-:-:S05]  /*1f80*/  F2FP.BF16.F32.PACK_AB R57, RZ, R57 ;  /* 0x00000039ff39723e */ /* 0x000fca00000010ff */
[----:B------:R0:W-:Y:S01]  /*1f90*/  @P0 STG.E.U16 desc[UR12][R2.64+0x10], R57 ;  /* 0x0000103902000986 */ /* 0x0001e2000c10150c */
[----:B------:R-:W-:Y:S05]  /*1fa0*/  @!P1 BRA `(.L_x_36) ;  /* 0x0000000000049947 */ /* 0x000fea0003800000 */
[----:B------:R4:W5:Y:S02]  /*1fb0*/  LDG.E.LTC128B.U16 R22, desc[UR12][R4.64+0x12] ;  /* 0x0000120c04167981 */ /* 0x000964000c1e1520 */
.L_x_36:
[----:B------:R-:W-:Y:S05]  /*1fc0*/  BSYNC B0 ;  /* 0x0000000000007941 */ /* 0x000fea0003800000 */
.L_x_35:
[----:B0----5:R-:W-:Y:S01]  /*1fd0*/  IMAD.U32 R57, R22, 0x10000, RZ ;  /* 0x0001000016397824 */ /* 0x021fe200078e00ff */
[----:B------:R-:W-:Y:S01]  /*1fe0*/  ISETP.GT.AND P0, PT, R16, 0x8, P3 ;  /* 0x000000081000780c */ /* 0x000fe20001f04270 */
[----:B------:R-:W-:Y:S02]  /*1ff0*/  BSSY B0, `(.L_x_37) ;  /* 0x0000007000007945 */ /* 0x000fe40003800000 */
[----:B------:R-:W-:-:S04]  /*2000*/  FMUL R56, R57, R14 ;  /* 0x0000000e39387220 */ /* 0x000fc80000400000 */
[----:B------:R-:W-:-:S05]  /*2010*/  FFMA R56, R61, R0, R56 ;  /* 0x000000003d387223 */ /* 0x000fca0000000038 */
[----:B------:R-:W-:-:S05]  /*2020*/  F2FP.BF16.F32.PACK_AB R56, RZ, R56 ;  /* 0x00000038ff38723e */ /* 0x000fca00000010ff */
[----:B------:R0:W-:Y:S01]  /*2030*/  @P1 STG.E.U16 desc[UR12][R2.64+0x12], R56 ;  /* 0x0000123802001986 */ /* 0x0001e2000c10150c */
[----:B------:R-:W-:Y:S05]  /*2040*/  @!P0 BRA `(.L_x_38) ;  /* 0x0000000000048947 */ /* 0x000fea0003800000 */
[----:B------:R0:W5:Y:S02]  /*2050*/  LDG.E.LTC128B.U16 R22, desc[UR12][R12.64+0x10] ;  /* 0x0000100c0c167981 */ /* 0x000164000c1e1520 */
.L_x_38:
[----:B------:R-:W-:Y:S05]  /*2060*/  BSYNC B0 ;  /* 0x0000000000007941 */ /* 0x000fea0003800000 */
.L_x_37:
[----:B-----5:R-:W-:Y:S01]  /*2070*/  IMAD.U32 R57, R22, 0x10000, RZ ;  /* 0x0001000016397824 */ /* 0x020fe200078e00ff */
        /* <DEDUP_REMOVED lines=8> */
.L_x_40:
[----:B------:R-:W-:Y:S05]  /*2100*/  BSYNC B0 ;  /* 0x0000000000007941 */ /* 0x000fea0003800000 */
.L_x_39:
[----:B-----5:R-:W-:Y:S01]  /*2110*/  IMAD.U32 R59, R22, 0x10000, RZ ;  /* 0x00010000163b7824 */ /* 0x020fe200078e00ff */
[----:B------:R-:W-:Y:S01]  /*2120*/  ISETP.GT.AND P3, PT, R15, 0x10, PT ;  /* 0x000000100f00780c */ /* 0x000fe20003f64270 */
[C---:B0-----:R-:W-:Y:S01]  /*2130*/  IMAD.SHL.U32 R57, R17.reuse, 0x2, RZ ;  /* 0x0000000211397824 */ /* 0x041fe200078e00ff */
[----:B------:R-:W-:Y:S01]  /*2140*/  SHF.L.U64.HI R17, R17, 0x1, R18 ;  /* 0x0000000111117819 */ /* 0x000fe20000010212 */
[----:B------:R-:W-:Y:S01]  /*2150*/  FMUL R56, R59, R14 ;  /* 0x0000000e3b387220 */ /* 0x000fe20000400000 */
[----:B------:R-:W-:Y:S02]  /*2160*/  BSSY B0, `(.L_x_41) ;  /* 0x000000a000007945 */ /* 0x000fe40003800000 */
[----:B------:R-:W-:Y:S01]  /*2170*/  IADD3 R18, P0, P2, R57, R2, R23 ;  /* 0x0000000239127210 */ /* 0x000fe20007a1e017 */
[----:B------:R-:W-:Y:S01]  /*2180*/  FFMA R56, R63, R0, R56 ;  /* 0x000000003f387223 */ /* 0x000fe20000000038 */
[----:B------:R-:W-:Y:S02]  /*2190*/  P2R R23, PR, RZ, 0x8 ;  /* 0x00000008ff177803 */ /* 0x000fe40000000000 */
[----:B------:R-:W-:-:S02]  /*21a0*/  IADD3.X R19, R17, R3, R19, P0, P2 ;  /* 0x0000000311137210 */ /* 0x000fc400007e4413 */
[----:B------:R-:W-:Y:S02]  /*21b0*/  F2FP.BF16.F32.PACK_AB R56, RZ, R56 ;  /* 0x00000038ff38723e */ /* 0x000fe400000010ff */
[----:B------:R-:W-:-:S03]  /*21c0*/  ISETP.GT.AND P0, PT, R16, RZ, P3 ;  /* 0x000000ff1000720c */ /* 0x000fc60001f04270 */
[----:B------:R0:W-:Y:S10]  /*21d0*/  @P1 STG.E.U16 desc[UR12][R20.64+0x12], R56 ;  /* 0x0000123814001986 */ /* 0x0001f4000c10150c */
[----:B------:R-:W-:Y:S05]  /*21e0*/  @!P0 BRA `(.L_x_42) ;  /* 0x0000000000048947 */ /* 0x000fea0003800000 */
[----:B------:R0:W5:Y:S02]  /*21f0*/  LDG.E.LTC128B.U16 R22, desc[UR12][R4.64+0x20] ;  /* 0x0000200c04167981 */ /* 0x000164000c1e1520 */
.L_x_42:
[----:B------:R-:W-:Y:S05]  /*2200*/  BSYNC B0 ;  /* 0x0000000000007941 */ /* 0x000fea0003800000 */
.L_x_41:
[----:B-----5:R-:W-:Y:S01]  /*2210*/  IMAD.U32 R23, R22, 0x10000, RZ ;  /* 0x0001000016177824 */ /* 0x020fe200078e00ff */
[----:B------:R-:W-:Y:S01]  /*2220*/  ISETP.GT.AND P1, PT, R15, 0x11, PT ;  /* 0x000000110f00780c */ /* 0x000fe20003f24270 */
[----:B------:R-:W-:Y:S02]  /*2230*/  BSSY B0, `(.L_x_43) ;  /* 0x0000009000007945 */ /* 0x000fe40003800000 */
[----:B------:R-:W-:-:S04]  /*2240*/  FMUL R23, R23, R14 ;  /* 0x0000000e17177220 */ /* 0x000fc80000400000 */
[----:B------:R-:W-:-:S05]  /*2250*/  FFMA R23, R64, R0, R23 ;  /* 0x0000000040177223 */ /* 0x000fca0000000017 */
[----:B------:R-:W-:-:S05]  /*2260*/  F2FP.BF16.F32.PACK_AB R23, RZ, R23 ;  /* 0x00000017ff17723e */ /* 0x000fca00000010ff */
[----:B------:R1:W-:Y:S01]  /*2270*/  @P0 STG.E.U16 desc[UR12][R2.64+0x20], R23 ;  /* 0x0000201702000986 */ /* 0x0003e2000c10150c */
[----:B------:R-:W-:Y:S02]  /*2280*/  ISETP.GT.AND P0, PT, R16, RZ, P1 ;  /* 0x000000ff1000720c */ /* 0x000fe40000f04270 */
[----:B-1----:R-:W-:-:S11]  /*2290*/  P2R R23, PR, RZ, 0x2 ;  /* 0x00000002ff177803 */ /* 0x002fd60000000000 */
[----:B------:R-:W-:Y:S05]  /*22a0*/  @!P0 BRA `(.L_x_44) ;  /* 0x0000000000048947 */ /* 0x000fea0003800000 */
[----:B------:R1:W5:Y:S02]  /*22b0*/  LDG.E.LTC128B.U16 R22, desc[UR12][R4.64+0x22] ;  /* 0x0000220c04167981 */ /* 0x000364000c1e1520 */
.L_x_44:
[----:B------:R-:W-:Y:S05]  /*22c0*/  BSYNC B0 ;  /* 0x0000000000007941 */ /* 0x000fea0003800000 */
.L_x_43:
[----:B-----5:R-:W-:Y:S01]  /*22d0*/  IMAD.U32 R23, R22, 0x10000, RZ ;  /* 0x0001000016177824 */ /* 0x020fe200078e00ff */
[----:B------:R-:W-:Y:S03]  /*22e0*/  BSSY B0, `(.L_x_45) ;  /* 0x0000008000007945 */ /* 0x000fe60003800000 */
[----:B0-----:R-:W-:-:S04]  /*22f0*/  FMUL R56, R23, R14 ;  /* 0x0000000e17387220 */ /* 0x001fc80000400000 */
[----:B------:R-:W-:-:S05]  /*2300*/  FFMA R56, R65, R0, R56 ;  /* 0x0000000041387223 */ /* 0x000fca0000000038 */
[----:B------:R-:W-:-:S05]  /*2310*/  F2FP.BF16.F32.PACK_AB R56, RZ, R56 ;  /* 0x00000038ff38723e */ /* 0x000fca00000010ff */
[----:B------:R0:W-:Y:S01]  /*2320*/  @P0 STG.E.U16 desc[UR12][R2.64+0x22], R56 ;  /* 0x0000223802000986 */ /* 0x0001e2000c10150c */
[----:B------:R-:W-:-:S13]  /*2330*/  ISETP.GT.AND P0, PT, R16, 0x8, P3 ;  /* 0x000000081000780c */ /* 0x000fda0001f04270 */
[----:B0-----:R-:W-:Y:S05]  /*2340*/  @!P0 BRA `(.L_x_46) ;  /* 0x0000000000048947 */ /* 0x001fea0003800000 */
[----:B------:R0:W5:Y:S02]  /*2350*/  LDG.E.LTC128B.U16 R22, desc[UR12][R12.64+0x20] ;  /* 0x0000200c0c167981 */ /* 0x000164000c1e1520 */
.L_x_46:
[----:B------:R-:W-:Y:S05]  /*2360*/  BSYNC B0 ;  /* 0x0000000000007941 */ /* 0x000fea0003800000 */
.L_x_45:
[C---:B-----5:R-:W-:Y:S01]  /*2370*/  IMAD.U32 R23, R22.reuse, 0x10000, RZ ;  /* 0x0001000016177824 */ /* 0x060fe200078e00ff */
[----:B------:R-:W-:Y:S01]  /*2380*/  BSSY B0, `(.L_x_47) ;  /* 0x000000c000007945 */ /* 0x000fe20003800000 */
[----:B------:R-:W-:Y:S02]  /*2390*/  PRMT R56, R22, 0x7610, R56 ;  /* 0x0000761016387816 */ /* 0x000fe40000000038 */
[----:B------:R-:W-:-:S04]  /*23a0*/  FMUL R23, R23, R14 ;  /* 0x0000000e17177220 */ /* 0x000fc80000400000 */
[----:B------:R-:W-:-:S05]  /*23b0*/  FFMA R23, R66, R0, R23 ;  /* 0x0000000042177223 */ /* 0x000fca0000000017 */
[----:B------:R-:W-:-:S04]  /*23c0*/  F2FP.BF16.F32.PACK_AB R23, RZ, R23 ;  /* 0x00000017ff17723e */ /* 0x000fc800000010ff */
[----:B------:R-:W-:-:S05]  /*23d0*/  PRMT R58, R23, 0x7610, R58 ;  /* 0x00007610173a7816 */ /* 0x000fca000000003a */
[----:B------:R0:W-:Y:S01]  /*23e0*/  @P0 STG.E.U16 desc[UR12][R20.64+0x20], R58 ;  /* 0x0000203a14000986 */ /* 0x0001e2000c10150c */
[----:B------:R-:W-:-:S05]  /*23f0*/  IADD3 R59, P0, R6, 0x40, RZ ;  /* 0x00000040063b7810 */ /* 0x000fca0007f1e0ff */
[----:B------:R-:W-:Y:S01]  /*2400*/  IMAD.X R23, RZ, RZ, R7, P0 ;  /* 0x000000ffff177224 */ /* 0x000fe200000e0607 */
[----:B------:R-:W-:-:S13]  /*2410*/  ISETP.GT.AND P0, PT, R16, 0x8, P1 ;  /* 0x000000081000780c */ /* 0x000fda0000f04270 */
[----:B0-----:R-:W-:Y:S05]  /*2420*/  @!P0 BRA `(.L_x_48) ;  /* 0x0000000000048947 */ /* 0x001fea0003800000 */
[----:B------:R0:W5:Y:S02]  /*2430*/  LDG.E.LTC128B.U16 R56, desc[UR12][R12.64+0x22] ;  /* 0x0000220c0c387981 */ /* 0x000164000c1e1520 */
.L_x_48:
[----:B------:R-:W-:Y:S05]  /*2440*/  BSYNC B0 ;  /* 0x0000000000007941 */ /* 0x000fea0003800000 */
.L_x_47:
[----:B-----5:R-:W-:Y:S01]  /*2450*/  IMAD.U32 R7, R56, 0x10000, RZ ;  /* 0x0001000038077824 */ /* 0x020fe200078e00ff */
[----:B------:R-:W-:Y:S01]  /*2460*/  ISETP.GT.AND P2, PT, R15, 0x18, PT ;  /* 0x000000180f00780c */ /* 0x000fe20003f44270 */
[----:B------:R-:W-:Y:S01]  /*2470*/  IMAD.WIDE.U32 R10, R59, UR6, R10 ;  /* 0x000000063b0a7c25 */ /* 0x000fe2000f8e000a */
[----:B------:R-:W-:Y:S03]  /*2480*/  BSSY B0, `(.L_x_49) ;  /* 0x0000014000007945 */ /* 0x000fe60003800000 */
[----:B------:R-:W-:-:S04]  /*2490*/  FMUL R6, R7, R14 ;  /* 0x0000000e07067220 */ /* 0x000fc80000400000 */
[----:B------:R-:W-:-:S05]  /*24a0*/  FFMA R6, R67, R0, R6 ;  /* 0x0000000043067223 */ /* 0x000fca0000000006 */
[----:B------:R-:W-:Y:S01]  /*24b0*/  F2FP.BF16.F32.PACK_AB R7, RZ, R6 ;  /* 0x00000006ff07723e */ /* 0x000fe200000010ff */
[----:B------:R-:W-:Y:S02]  /*24c0*/  IMAD R6, R23, UR6, RZ ;  /* 0x0000000617067c24 */ /* 0x000fe4000f8e02ff */
[----:B------:R-:W-:Y:S01]  /*24d0*/  IMAD.WIDE.U32 R22, R59, UR6, R8 ;  /* 0x000000063b167c25 */ /* 0x000fe2000f8e0008 */
[----:B------:R-:W-:-:S03]  /*24e0*/  PRMT R58, R7, 0x7610, R58 ;  /* 0x00007610073a7816 */ /* 0x000fc6000000003a */
[----:B------:R-:W-:Y:S02]  /*24f0*/  IMAD R61, R59, UR7, R6 ;  /* 0x000000073b3d7c24 */ /* 0x000fe4000f8e0206 */
[----:B------:R0:W-:Y:S01]  /*2500*/  @P0 STG.E.U16 desc[UR12][R20.64+0x22], R58 ;  /* 0x0000223a14000986 */ /* 0x0001e2000c10150c */
[----:B------:R-:W-:Y:S01]  /*2510*/  LEA R6, P0, R22, UR8, 0x1 ;  /* 0x0000000816067c11 */ /* 0x000fe2000f8008ff */
[----:B------:R-:W-:-:S05]  /*2520*/  IMAD.IADD R7, R23, 0x1, R61 ;  /* 0x0000000117077824 */ /* 0x000fca00078e023d */
[----:B------:R-:W-:Y:S02]  /*2530*/  LEA.HI.X R7, R22, UR9, R7, 0x1, P0 ;  /* 0x0000000916077c11 */ /* 0x000fe400080f0c07 */
[----:B------:R-:W-:-:S04]  /*2540*/  IADD3 R10, P0, R8, R10, RZ ;  /* 0x0000000a080a7210 */ /* 0x000fc80007f1e0ff */
[----:B------:R-:W-:Y:S02]  /*2550*/  IADD3.X R9, R9, R61, R11, P0, !PT ;  /* 0x0000003d09097210 */ /* 0x000fe400007fe40b */
[----:B------:R-:W-:-:S04]  /*2560*/  LEA R8, P0, R10, UR8, 0x1 ;  /* 0x000000080a087c11 */ /* 0x000fc8000f8008ff */
[----:B------:R-:W-:Y:S02]  /*2570*/  LEA.HI.X R9, R10, UR9, R9, 0x1, P0 ;  /* 0x000000090a097c11 */ /* 0x000fe400080f0c09 */
[----:B------:R-:W-:Y:S02]  /*2580*/  ISETP.GT.AND P0, PT, R16, RZ, P2 ;  /* 0x000000ff1000720c */ /* 0x000fe40001704270 */
[----:B------:R-:W-:-:S11]  /*2590*/  P2R R10, PR, RZ, 0x4 ;  /* 0x00000004ff0a7803 */ /* 0x000fd60000000000 */
[----:B0-----:R-:W-:Y:S05]  /*25a0*/  @!P0 BRA `(.L_x_50) ;  /* 0x0000000000048947 */ /* 0x001fea0003800000 */
[----:B------:R0:W5:Y:S02]  /*25b0*/  LDG.E.LTC128B.U16 R56, desc[UR12][R4.64+0x30] ;  /* 0x0000300c04387981 */ /* 0x000164000c1e1520 */
.L_x_50:
[----:B------:R-:W-:Y:S05]  /*25c0*/  BSYNC B0 ;  /* 0x0000000000007941 */ /* 0x000fea0003800000 */
.L_x_49:
[----:B-----5:R-:W-:Y:S01]  /*25d0*/  IMAD.U32 R11, R56, 0x10000, RZ ;  /* 0x00010000380b7824 */ /* 0x020fe200078e00ff */
[----:B------:R-:W-:Y:S01]  /*25e0*/  ISETP.GT.AND P1, PT, R15, 0x19, PT ;  /* 0x000000190f00780c */ /* 0x000fe20003f24270 */
[----:B------:R-:W-:Y:S02]  /*25f0*/  BSSY B0, `(.L_x_51) ;  /* 0x0000009000007945 */ /* 0x000fe40003800000 */
[----:B------:R-:W-:Y:S01]  /*2600*/  FMUL R11, R11, R14 ;  /* 0x0000000e0b0b7220 */ /* 0x000fe20000400000 */
[----:B------:R-:W-:-:S03]  /*2610*/  P2R R10, PR, RZ, 0x2 ;  /* 0x00000002ff0a7803 */ /* 0x000fc60000000000 */
[----:B------:R-:W-:-:S05]  /*2620*/  FFMA R11, R68, R0, R11 ;  /* 0x00000000440b7223 */ /* 0x000fca000000000b */
[----:B------:R-:W-:-:S05]  /*2630*/  F2FP.BF16.F32.PACK_AB R11, RZ, R11 ;  /* 0x0000000bff0b723e */ /* 0x000fca00000010ff */
[----:B------:R0:W-:Y:S01]  /*2640*/  @P0 STG.E.U16 desc[UR12][R2.64+0x30], R11 ;  /* 0x0000300b02000986 */ /* 0x0001e2000c10150c */
[----:B------:R-:W-:-:S13]  /*2650*/  ISETP.GT.AND P0, PT, R16, RZ, P1 ;  /* 0x000000ff1000720c */ /* 0x000fda0000f04270 */
[----:B0-----:R-:W-:Y:S05]  /*2660*/  @!P0 BRA `(.L_x_52) ;  /* 0x0000000000048947 */ /* 0x001fea0003800000 */
[----:B------:R0:W5:Y:S02]  /*2670*/  LDG.E.LTC128B.U16 R56, desc[UR12][R4.64+0x32] ;  /* 0x0000320c04387981 */ /* 0x000164000c1e1520 */
.L_x_52:
[----:B------:R-:W-:Y:S05]  /*2680*/  BSYNC B0 ;  /* 0x0000000000007941 */ /* 0x000fea0003800000 */
.L_x_51:
[----:B-----5:R-:W-:Y:S01]  /*2690*/  IMAD.U32 R11, R56, 0x10000, RZ ;  /* 0x00010000380b7824 */ /* 0x020fe200078e00ff */
[----:B------:R-:W-:Y:S03]  /*26a0*/  BSSY B0, `(.L_x_53) ;  /* 0x0000008000007945 */ /* 0x000fe60003800000 */
[----:B------:R-:W-:-:S04]  /*26b0*/  FMUL R10, R11, R14 ;  /* 0x0000000e0b0a7220 */ /* 0x000fc80000400000 */
[----:B------:R-:W-:-:S05]  /*26c0*/  FFMA R10, R69, R0, R10 ;  /* 0x00000000450a7223 */ /* 0x000fca000000000a */
[----:B------:R-:W-:-:S05]  /*26d0*/  F2FP.BF16.F32.PACK_AB R10, RZ, R10 ;  /* 0x0000000aff0a723e */ /* 0x000fca00000010ff */
[----:B------:R0:W-:Y:S01]  /*26e0*/  @P0 STG.E.U16 desc[UR12][R2.64+0x32], R10 ;  /* 0x0000320a02000986 */ /* 0x0001e2000c10150c */
[----:B------:R-:W-:-:S13]  /*26f0*/  ISETP.GT.AND P0, PT, R16, 0x8, P2 ;  /* 0x000000081000780c */ /* 0x000fda0001704270 */
[----:B0-----:R-:W-:Y:S05]  /*2700*/  @!P0 BRA `(.L_x_54) ;  /* 0x0000000000048947 */ /* 0x001fea0003800000 */
[----:B------:R0:W5:Y:S02]  /*2710*/  LDG.E.LTC128B.U16 R56, desc[UR12][R12.64+0x30] ;  /* 0x0000300c0c387981 */ /* 0x000164000c1e1520 */
.L_x_54:
[----:B------:R-:W-:Y:S05]  /*2720*/  BSYNC B0 ;  /* 0x0000000000007941 */ /* 0x000fea0003800000 */
.L_x_53:
        /* <DEDUP_REMOVED lines=9> */
.L_x_56:
[----:B------:R-:W-:Y:S05]  /*27c0*/  BSYNC B0 ;  /* 0x0000000000007941 */ /* 0x000fea0003800000 */
.L_x_55:
        /* <DEDUP_REMOVED lines=11> */
.L_x_58:
[----:B------:R-:W-:Y:S05]  /*2880*/  BSYNC B0 ;  /* 0x0000000000007941 */ /* 0x000fea0003800000 */
.L_x_57:
        /* <DEDUP_REMOVED lines=11> */
.L_x_60:
[----:B------:R-:W-:Y:S05]  /*2940*/  BSYNC B0 ;  /* 0x0000000000007941 */ /* 0x000fea0003800000 */
.L_x_59:
        /* <DEDUP_REMOVED lines=9> */
.L_x_62:
[----:B------:R-:W-:Y:S05]  /*29e0*/  BSYNC B0 ;  /* 0x0000000000007941 */ /* 0x000fea0003800000 */
.L_x_61:
        /* <DEDUP_REMOVED lines=9> */
.L_x_64:
[----:B------:R-:W-:Y:S05]  /*2a80*/  BSYNC B0 ;  /* 0x0000000000007941 */ /* 0x000fea0003800000 */
.L_x_63:
        /* <DEDUP_REMOVED lines=11> */
.L_x_66:
[----:B------:R-:W-:Y:S05]  /*2b40*/  BSYNC B0 ;  /* 0x0000000000007941 */ /* 0x000fea0003800000 */
.L_x_65:
[----:B-----5:R-:W-:Y:S01]  /*2b50*/  IMAD.U32 R11, R56, 0x10000, RZ ;  /* 0x00010000380b7824 */ /* 0x020fe200078e00ff */
[----:B------:R-:W-:Y:S01]  /*2b60*/  ISETP.GT.AND P4, PT, R15, 0x29, PT ;  /* 0x000000290f00780c */ /* 0x000fe20003f84270 */
[----:B------:R-:W-:Y:S02]  /*2b70*/  BSSY B0, `(.L_x_67) ;  /* 0x0000008000007945 */ /* 0x000fe40003800000 */
[----:B------:R-:W-:-:S04]  /*2b80*/  FMUL R11, R11, R14 ;  /* 0x0000000e0b0b7220 */ /* 0x000fc80000400000 */
[----:B------:R-:W-:-:S05]  /*2b90*/  FFMA R11, R76, R0, R11 ;  /* 0x000000004c0b7223 */ /* 0x000fca000000000b */
[----:B------:R-:W-:-:S05]  /*2ba0*/  F2FP.BF16.F32.PACK_AB R11, RZ, R11 ;  /* 0x0000000bff0b723e */ /* 0x000fca00000010ff */
[----:B------:R0:W-:Y:S01]  /*2bb0*/  @P0 STG.E.U16 desc[UR12][R2.64+0x50], R11 ;  /* 0x0000500b02000986 */ /* 0x0001e2000c10150c */
[----:B------:R-:W-:-:S13]  /*2bc0*/  ISETP.GT.AND P0, PT, R16, RZ, P4 ;  /* 0x000000ff1000720c */ /* 0x000fda0002704270 */
[----:B0-----:R-:W-:Y:S05]  /*2bd0*/  @!P0 BRA `(.L_x_68) ;  /* 0x0000000000048947 */ /* 0x001fea0003800000 */
[----:B------:R0:W5:Y:S02]  /*2be0*/  LDG.E.LTC128B.U16 R56, desc[UR12][R4.64+0x52] ;  /* 0x0000520c04387981 */ /* 0x000164000c1e1520 */
.L_x_68:
[----:B------:R-:W-:Y:S05]  /*2bf0*/  BSYNC B0 ;  /* 0x0000000000007941 */ /* 0x000fea0003800000 */
.L_x_67:
        /* <DEDUP_REMOVED lines=9> */
.L_x_70:
[----:B------:R-:W-:Y:S05]  /*2c90*/  BSYNC B0 ;  /* 0x0000000000007941 */ /* 0x000fea0003800000 */
.L_x_69:
        /* <DEDUP_REMOVED lines=9> */
.L_x_72:
[----:B------:R-:W-:Y:S05]  /*2d30*/  BSYNC B0 ;  /* 0x0000000000007941 */ /* 0x000fea0003800000 */
.L_x_71:
        /* <DEDUP_REMOVED lines=10> */
.L_x_74:
[----:B------:R-:W-:Y:S05]  /*2de0*/  BSYNC B0 ;  /* 0x0000000000007941 */ /* 0x000fea0003800000 */
.L_x_73:
        /* <DEDUP_REMOVED lines=10> */
.L_x_76:
[----:B------:R-:W-:Y:S05]  /*2e90*/  BSYNC B0 ;  /* 0x0000000000007941 */ /* 0x000fea0003800000 */
.L_x_75:
        /* <DEDUP_REMOVED lines=9> */
.L_x_78:
[----:B------:R-:W-:Y:S05]  /*2f30*/  BSYNC B0 ;  /* 0x0000000000007941 */ /* 0x000fea0003800000 */
.L_x_77:
        /* <DEDUP_REMOVED lines=9> */
.L_x_80:
[----:B------:R-:W-:Y:S05]  /*2fd0*/  BSYNC B0 ;  /* 0x0000000000007941 */ /* 0x000fea0003800000 */
.L_x_79:
        /* <DEDUP_REMOVED lines=10> */
.L_x_82:
[----:B------:R-:W-:Y:S05]  /*3080*/  BSYNC B0 ;  /* 0x0000000000007941 */ /* 0x000fea0003800000 */
.L_x_81:
[----:B-----5:R-:W-:Y:S01]  /*3090*/  IMAD.U32 R11, R56, 0x10000, RZ ;  /* 0x00010000380b7824 */ /* 0x020fe200078e00ff */
[----:B------:R-:W-:Y:S03]  /*30a0*/  BSSY B0, `(.L_x_83) ;  /* 0x000000d000007945 */ /* 0x000fe60003800000 */
[----:B------:R-:W-:-:S04]  /*30b0*/  FMUL R11, R11, R14 ;  /* 0x0000000e0b0b7220 */ /* 0x000fc80000400000 */
[----:B------:R-:W-:-:S05]  /*30c0*/  FFMA R11, R84, R0, R11 ;  /* 0x00000000540b7223 */ /* 0x000fca000000000b */
[----:B------:R-:W-:-:S05]  /*30d0*/  F2FP.BF16.F32.PACK_AB R11, RZ, R11 ;  /* 0x0000000bff0b723e */ /* 0x000fca00000010ff */
[----:B------:R1:W-:Y:S01]  /*30e0*/  @P0 STG.E.U16 desc[UR12][R2.64+0x70], R11 ;  /* 0x0000700b02000986 */ /* 0x0003e2000c10150c */
[----:B------:R-:W-:-:S05]  /*30f0*/  IADD3 R22, P0, R57, R20, RZ ;  /* 0x0000001439167210 */ /* 0x000fca0007f1e0ff */
[----:B------:R-:W-:Y:S01]  /*3100*/  IMAD.X R23, R17, 0x1, R21, P0 ;  /* 0x0000000111177824 */ /* 0x000fe200000e0615 */
[----:B------:R-:W-:-:S05]  /*3110*/  IADD3 R10, P0, R57, R2, RZ ;  /* 0x00000002390a7210 */ /* 0x000fca0007f1e0ff */
[----:B-1----:R-:W-:Y:S01]  /*3120*/  IMAD.X R11, R17, 0x1, R3, P0 ;  /* 0x00000001110b7824 */ /* 0x002fe200000e0603 */
[----:B------:R-:W-:-:S04]  /*3130*/  ISETP.GT.AND P0, PT, R15, 0x39, PT ;  /* 0x000000390f00780c */ /* 0x000fc80003f04270 */
[----:B------:R-:W-:-:S13]  /*3140*/  ISETP.GT.AND P5, PT, R16, RZ, P0 ;  /* 0x000000ff1000720c */ /* 0x000fda00007a4270 */
[----:B------:R-:W-:Y:S05]  /*3150*/  @!P5 BRA `(.L_x_84) ;  /* 0x000000000004d947 */ /* 0x000fea0003800000 */
[----:B------:R1:W5:Y:S02]  /*3160*/  LDG.E.LTC128B.U16 R56, desc[UR12][R4.64+0x72] ;  /* 0x0000720c04387981 */ /* 0x000364000c1e1520 */
.L_x_84:
[----:B------:R-:W-:Y:S05]  /*3170*/  BSYNC B0 ;  /* 0x0000000000007941 */ /* 0x000fea0003800000 */
.L_x_83:
[----:B01-345:R-:W-:Y:S01]  /*3180*/  IMAD.U32 R5, R56, 0x10000, RZ ;  /* 0x0001000038057824 */ /* 0x03bfe200078e00ff */
        /* <DEDUP_REMOVED lines=8> */
.L_x_86:
[----:B------:R-:W-:Y:S05]  /*3210*/  BSYNC B0 ;  /* 0x0000000000007941 */ /* 0x000fea0003800000 */
.L_x_85:
[----:B-----5:R-:W-:Y:S01]  /*3220*/  IMAD.U32 R3, R56, 0x10000, RZ ;  /* 0x0001000038037824 */ /* 0x020fe200078e00ff */
[----:B------:R-:W-:Y:S03]  /*3230*/  BSSY B0, `(.L_x_87) ;  /* 0x0000008000007945 */ /* 0x000fe60003800000 */
[----:B------:R-:W-:-:S04]  /*3240*/  FMUL R3, R3, R14 ;  /* 0x0000000e03037220 */ /* 0x000fc80000400000 */
[----:B------:R-:W-:-:S05]  /*3250*/  FFMA R3, R86, R0, R3 ;  /* 0x0000000056037223 */ /* 0x000fca0000000003 */
[----:B------:R-:W-:-:S05]  /*3260*/  F2FP.BF16.F32.PACK_AB R3, RZ, R3 ;  /* 0x00000003ff03723e */ /* 0x000fca00000010ff */
[----:B------:R1:W-:Y:S01]  /*3270*/  @P5 STG.E.U16 desc[UR12][R20.64+0x70], R3 ;  /* 0x0000700314005986 */ /* 0x0003e2000c10150c */
[----:B------:R-:W-:-:S13]  /*3280*/  ISETP.GT.AND P5, PT, R16, 0x8, P0 ;  /* 0x000000081000780c */ /* 0x000fda00007a4270 */
[----:B-1----:R-:W-:Y:S05]  /*3290*/  @!P5 BRA `(.L_x_88) ;  /* 0x000000000004d947 */ /* 0x002fea0003800000 */
[----:B------:R1:W5:Y:S02]  /*32a0*/  LDG.E.LTC128B.U16 R56, desc[UR12][R12.64+0x72] ;  /* 0x0000720c0c387981 */ /* 0x000364000c1e1520 */
.L_x_88:
[----:B------:R-:W-:Y:S05]  /*32b0*/  BSYNC B0 ;  /* 0x0000000000007941 */ /* 0x000fea0003800000 */
.L_x_87:
[----:B-----5:R-:W-:-:S04]  /*32c0*/  IMAD.U32 R3, R56, 0x10000, RZ ;  /* 0x0001000038037824 */ /* 0x020fc800078e00ff */
[----:B------:R-:W-:-:S04]  /*32d0*/  FMUL R2, R3, R14 ;  /* 0x0000000e03027220 */ /* 0x000fc80000400000 */
[----:B------:R-:W-:-:S05]  /*32e0*/  FFMA R2, R87, R0, R2 ;  /* 0x0000000057027223 */ /* 0x000fca0000000002 */
[----:B------:R-:W-:-:S05]  /*32f0*/  F2FP.BF16.F32.PACK_AB R2, RZ, R2 ;  /* 0x00000002ff02723e */ /* 0x000fca00000010ff */
[----:B------:R3:W-:Y:S01]  /*3300*/  @P5 STG.E.U16 desc[UR12][R20.64+0x72], R2 ;  /* 0x0000720214005986 */ /* 0x0007e2000c10150c */
[----:B------:R-:W-:-:S04]  /*3310*/  ISETP.GT.AND P5, PT, R15, RZ, PT ;  /* 0x000000ff0f00720c */ /* 0x000fc80003fa4270 */
[----:B------:R-:W-:-:S13]  /*3320*/  ISETP.GT.AND P5, PT, R16, 0x40, P5 ;  /* 0x000000401000780c */ /* 0x000fda0002fa4270 */
[----:B------:R-:W4:Y:S01]  /*3330*/  @P5 LDG.E.LTC128B.U16 R56, desc[UR12][R6.64] ;  /* 0x0000000c06385981 */ /* 0x000f22000c1e1520 */
[----:B------:R-:W-:Y:S01]  /*3340*/  BSSY B0, `(.L_x_89) ;  /* 0x000000a000007945 */ /* 0x000fe20003800000 */
[----:B----4-:R-:W-:-:S04]  /*3350*/  IMAD.U32 R3, R56, 0x10000, RZ ;  /* 0x0001000038037824 */ /* 0x010fc800078e00ff */
[----:B------:R-:W-:-:S04]  /*3360*/  FMUL R3, R3, R14 ;  /* 0x0000000e03037220 */ /* 0x000fc80000400000 */
[----:B------:R-:W-:-:S05]  /*3370*/  FFMA R3, R24, R0, R3 ;  /* 0x0000000018037223 */ /* 0x000fca0000000003 */
[----:B------:R-:W-:-:S05]  /*3380*/  F2FP.BF16.F32.PACK_AB R3, RZ, R3 ;  /* 0x00000003ff03723e */ /* 0x000fca00000010ff */
[----:B------:R3:W-:Y:S01]  /*3390*/  @P5 STG.E.U16 desc[UR12][R10.64], R3 ;  /* 0x000000030a005986 */ /* 0x0007e2000c10150c */
[----:B------:R-:W-:-:S04]  /*33a0*/  ISETP.GT.AND P5, PT, R15, 0x1, PT ;  /* 0x000000010f00780c */ /* 0x000fc80003fa4270 */
[----:B------:R-:W-:-:S13]  /*33b0*/  ISETP.GT.AND P5, PT, R16, 0x40, P5 ;  /* 0x000000401000780c */ /* 0x000fda0002fa4270 */
[----:B---3--:R-:W-:Y:S05]  /*33c0*/  @!P5 BRA `(.L_x_90) ;  /* 0x000000000004d947 */ /* 0x008fea0003800000 */
[----:B------:R3:W5:Y:S02]  /*33d0*/  LDG.E.LTC128B.U16 R56, desc[UR12][R6.64+0x2] ;  /* 0x0000020c06387981 */ /* 0x000764000c1e1520 */
.L_x_90:
[----:B------:R-:W-:Y:S05]  /*33e0*/  BSYNC B0 ;  /* 0x0000000000007941 */ /* 0x000fea0003800000 */
.L_x_89:
[----:B-----5:R-:W-:Y:S01]  /*33f0*/  IMAD.U32 R3, R56, 0x10000, RZ ;  /* 0x0001000038037824 */ /* 0x020fe200078e00ff */
[----:B------:R-:W-:Y:S03]  /*3400*/  BSSY B0, `(.L_x_91) ;  /* 0x000000c000007945 */ /* 0x000fe60003800000 */
[----:B------:R-:W-:Y:S01]  /*3410*/  FMUL R2, R3, R14 ;  /* 0x0000000e03027220 */ /* 0x000fe20000400000 */
[----:B------:R-:W-:-:S03]  /*3420*/  @P5 IMAD.MOV.U32 R3, RZ, RZ, R11 ;  /* 0x000000ffff035224 */ /* 0x000fc600078e000b */
[----:B------:R-:W-:-:S05]  /*3430*/  FFMA R2, R25, R0, R2 ;  /* 0x0000000019027223 */ /* 0x000fca0000000002 */
[----:B------:R-:W-:-:S04]  /*3440*/  F2FP.BF16.F32.PACK_AB R2, RZ, R2 ;  /* 0x00000002ff02723e */ /* 0x000fc800000010ff */
[----:B------:R-:W-:Y:S01]  /*3450*/  PRMT R4, R2, 0x7610, R4 ;  /* 0x0000761002047816 */ /* 0x000fe20000000004 */
[----:B------:R-:W-:-:S05]  /*3460*/  @P5 IMAD.MOV.U32 R2, RZ, RZ, R10 ;  /* 0x000000ffff025224 */ /* 0x000fca00078e000a */
[----:B------:R4:W-:Y:S01]  /*3470*/  @P5 STG.E.U16 desc[UR12][R2.64+0x2], R4 ;  /* 0x0000020402005986 */ /* 0x0009e2000c10150c */
[----:B------:R-:W-:-:S04]  /*3480*/  ISETP.GT.AND P5, PT, R15, RZ, PT ;  /* 0x000000ff0f00720c */ /* 0x000fc80003fa4270 */
[----:B------:R-:W-:-:S13]  /*3490*/  ISETP.GT.AND P5, PT, R16, 0x48, P5 ;  /* 0x000000481000780c */ /* 0x000fda0002fa4270 */
[----:B----4-:R-:W-:Y:S05]  /*34a0*/  @!P5 BRA `(.L_x_92) ;  /* 0x000000000004d947 */ /* 0x010fea0003800000 */
[----:B------:R4:W5:Y:S02]  /*34b0*/  LDG.E.LTC128B.U16 R56, desc[UR12][R8.64] ;  /* 0x0000000c08387981 */ /* 0x000964000c1e1520 */
.L_x_92:
[----:B------:R-:W-:Y:S05]  /*34c0*/  BSYNC B0 ;  /* 0x0000000000007941 */ /* 0x000fea0003800000 */
.L_x_91:
[----:B-----5:R-:W-:Y:S01]  /*34d0*/  IMAD.U32 R3, R56, 0x10000, RZ ;  /* 0x0001000038037824 */ /* 0x020fe200078e00ff */
[----:B------:R-:W-:Y:S03]  /*34e0*/  BSSY B0, `(.L_x_93) ;  /* 0x0000009000007945 */ /* 0x000fe60003800000 */
[----:B------:R-:W-:-:S04]  /*34f0*/  FMUL R3, R3, R14 ;  /* 0x0000000e03037220 */ /* 0x000fc80000400000 */
[----:B------:R-:W-:-:S05]  /*3500*/  FFMA R3, R26, R0, R3 ;  /* 0x000000001a037223 */ /* 0x000fca0000000003 */
[----:B------:R-:W-:-:S05]  /*3510*/  F2FP.BF16.F32.PACK_AB R3, RZ, R3 ;  /* 0x00000003ff03723e */ /* 0x000fca00000010ff */
[----:B------:R0:W-:Y:S01]  /*3520*/  @P5 STG.E.U16 desc[UR12][R22.64], R3 ;  /* 0x0000000316005986 */ /* 0x0001e2000c10150c */
[----:B------:R-:W-:-:S04]  /*3530*/  ISETP.GT.AND P5, PT, R15, 0x1, PT ;  /* 0x000000010f00780c */ /* 0x000fc80003fa4270 */
[----:B------:R-:W-:-:S13]  /*3540*/  ISETP.GT.AND P5, PT, R16, 0x48, P5 ;  /* 0x000000481000780c */ /* 0x000fda0002fa4270 */
[----:B0-----:R-:W-:Y:S05]  /*3550*/  @!P5 BRA `(.L_x_94) ;  /* 0x000000000004d947 */ /* 0x001fea0003800000 */
[----:B------:R0:W5:Y:S02]  /*3560*/  LDG.E.LTC128B.U16 R56, desc[UR12][R8.64+0x2] ;  /* 0x0000020c08387981 */ /* 0x000164000c1e1520 */
.L_x_94:
[----:B------:R-:W-:Y:S05]  /*3570*/  BSYNC B0 ;  /* 0x0000000000007941 */ /* 0x000fea0003800000 */
.L_x_93:
        /* <DEDUP_REMOVED lines=10> */
.L_x_96:
[----:B------:R-:W-:Y:S05]  /*3620*/  BSYNC B0 ;  /* 0x0000000000007941 */ /* 0x000fea0003800000 */
.L_x_95:
[----:B-----5:R-:W-:Y:S01]  /*3630*/  IMAD.U32 R3, R56, 0x10000, RZ ;  /* 0x0001000038037824 */ /* 0x020fe200078e00ff */
[----:B------:R-:W-:Y:S01]  /*3640*/  BSSY B0, `(.L_x_97) ;  /* 0x000000c000007945 */ /* 0x000fe20003800000 */
[----:B------:R-:W-:Y:S02]  /*3650*/  @P5 IMAD.MOV.U32 R2, RZ, RZ, R10 ;  /* 0x000000ffff025224 */ /* 0x000fe400078e000a */
[----:B------:R-:W-:-:S04]  /*3660*/  FMUL R3, R3, R14 ;  /* 0x0000000e03037220 */ /* 0x000fc80000400000 */
[----:B------:R-:W-:-:S05]  /*3670*/  FFMA R3, R28, R0, R3 ;  /* 0x000000001c037223 */ /* 0x000fca0000000003 */
[----:B------:R-:W-:-:S04]  /*3680*/  F2FP.BF16.F32.PACK_AB R3, RZ, R3 ;  /* 0x00000003ff03723e */ /* 0x000fc800000010ff */
[----:B------:R-:W-:Y:S01]  /*3690*/  PRMT R4, R3, 0x7610, R4 ;  /* 0x0000761003047816 */ /* 0x000fe20000000004 */
[----:B------:R-:W-:-:S05]  /*36a0*/  @P5 IMAD.MOV.U32 R3, RZ, RZ, R11 ;  /* 0x000000ffff035224 */ /* 0x000fca00078e000b */
[----:B------:R0:W-:Y:S01]  /*36b0*/  @P5 STG.E.U16 desc[UR12][R2.64+0x10], R4 ;  /* 0x0000100402005986 */ /* 0x0001e2000c10150c */
[----:B------:R-:W-:-:S04]  /*36c0*/  ISETP.GT.AND P5, PT, R15, 0x9, PT ;  /* 0x000000090f00780c */ /* 0x000fc80003fa4270 */
[----:B------:R-:W-:-:S13]  /*36d0*/  ISETP.GT.AND P5, PT, R16, 0x40, P5 ;  /* 0x000000401000780c */ /* 0x000fda0002fa4270 */
[----:B0-----:R-:W-:Y:S05]  /*36e0*/  @!P5 BRA `(.L_x_98) ;  /* 0x000000000004d947 */ /* 0x001fea0003800000 */
[----:B------:R0:W5:Y:S02]  /*36f0*/  LDG.E.LTC128B.U16 R56, desc[UR12][R6.64+0x12] ;  /* 0x0000120c06387981 */ /* 0x000164000c1e1520 */
.L_x_98:
[----:B------:R-:W-:Y:S05]  /*3700*/  BSYNC B0 ;  /* 0x0000000000007941 */ /* 0x000fea0003800000 */
.L_x_97:
        /* <DEDUP_REMOVED lines=13> */
.L_x_100:
[----:B------:R-:W-:Y:S05]  /*37e0*/  BSYNC B0 ;  /* 0x0000000000007941 */ /* 0x000fea0003800000 */
.L_x_99:
        /* <DEDUP_REMOVED lines=10> */
.L_x_102:
[----:B------:R-:W-:Y:S05]  /*3890*/  BSYNC B0 ;  /* 0x0000000000007941 */ /* 0x000fea0003800000 */
.L_x_101:
        /* <DEDUP_REMOVED lines=13> */
.L_x_104:
[----:B------:R-:W-:Y:S05]  /*3970*/  BSYNC B0 ;  /* 0x0000000000007941 */ /* 0x000fea0003800000 */
.L_x_103:
        /* <DEDUP_REMOVED lines=13> */
.L_x_106:
[----:B------:R-:W-:Y:S05]  /*3a50*/  BSYNC B0 ;  /* 0x0000000000007941 */ /* 0x000fea0003800000 */
.L_x_105:
        /* <DEDUP_REMOVED lines=13> */
.L_x_108:
[----:B------:R-:W-:Y:S05]  /*3b30*/  BSYNC B0 ;  /* 0x0000000000007941 */ /* 0x000fea0003800000 */
.L_x_107:
        /* <DEDUP_REMOVED lines=13> */
.L_x_110:
[----:B------:R-:W-:Y:S05]  /*3c10*/  BSYNC B0 ;  /* 0x0000000000007941 */ /* 0x000fea0003800000 */
.L_x_109:
        /* <DEDUP_REMOVED lines=13> */
.L_x_112:
[----:B------:R-:W-:Y:S05]  /*3cf0*/  BSYNC B0 ;  /* 0x0000000000007941 */ /* 0x000fea0003800000 */
.L_x_111:
        /* <DEDUP_REMOVED lines=13> */
.L_x_114:
[----:B------:R-:W-:Y:S05]  /*3dd0*/  BSYNC B0 ;  /* 0x0000000000007941 */ /* 0x000fea0003800000 */
.L_x_113:
        /* <DEDUP_REMOVED lines=13> */
.L_x_116:
[----:B------:R-:W-:Y:S05]  /*3eb0*/  BSYNC B0 ;  /* 0x0000000000007941 */ /* 0x000fea0003800000 */
.L_x_115:
        /* <DEDUP_REMOVED lines=13> */
.L_x_118:
[----:B------:R-:W-:Y:S05]  /*3f90*/  BSYNC B0 ;  /* 0x0000000000007941 */ /* 0x000fea0003800000 */
.L_x_117:
        /* <DEDUP_REMOVED lines=13> */
.L_x_120:
[----:B------:R-:W-:Y:S05]  /*4070*/  BSYNC B0 ;  /* 0x0000000000007941 */ /* 0x000fea0003800000 */
.L_x_119:
        /* <DEDUP_REMOVED lines=13> */
.L_x_122:
[----:B------:R-:W-:Y:S05]  /*4150*/  BSYNC B0 ;  /* 0x0000000000007941 */ /* 0x000fea0003800000 */
.L_x_121:
        /* <DEDUP_REMOVED lines=13> */
.L_x_124:
[----:B------:R-:W-:Y:S05]  /*4230*/  BSYNC B0 ;  /* 0x0000000000007941 */ /* 0x000fea0003800000 */
.L_x_123:
        /* <DEDUP_REMOVED lines=13> */
.L_x_126:
[----:B------:R-:W-:Y:S05]  /*4310*/  BSYNC B0 ;  /* 0x0000000000007941 */ /* 0x000fea0003800000 */
.L_x_125:
        /* <DEDUP_REMOVED lines=9> */
[----:B------:R-:W-:-:S13]  /*43b0*/  ISETP.GT.AND P5, PT, R16, 0x40, P6 ;  /* 0x000000401000780c */ /* 0x000fda00037a4270 */
[----:B0-----:R-:W-:Y:S05]  /*43c0*/  @!P5 BRA `(.L_x_128) ;  /* 0x000000000004d947 */ /* 0x001fea0003800000 */
[----:B------:R0:W5:Y:S02]  /*43d0*/  LDG.E.LTC128B.U16 R56, desc[UR12][R6.64+0x50] ;  /* 0x0000500c06387981 */ /* 0x000164000c1e1520 */
.L_x_128:
[----:B------:R-:W-:Y:S05]  /*43e0*/  BSYNC B0 ;  /* 0x0000000000007941 */ /* 0x000fea0003800000 */
.L_x_127:
        /* <DEDUP_REMOVED lines=12> */
.L_x_130:
[----:B------:R-:W-:Y:S05]  /*44b0*/  BSYNC B0 ;  /* 0x0000000000007941 */ /* 0x000fea0003800000 */
.L_x_129:
[----:B-----5:R-:W-:Y:S01]  /*44c0*/  IMAD.U32 R3, R56, 0x10000, RZ ;  /* 0x0001000038037824 */ /* 0x020fe200078e00ff */
[----:B------:R-:W-:Y:S01]  /*44d0*/  ISETP.GT.AND P6, PT, R16, 0x48, P6 ;  /* 0x000000481000780c */ /* 0x000fe200037c4270 */
[----:B------:R-:W-:Y:S02]  /*44e0*/  BSSY B0, `(.L_x_131) ;  /* 0x000000a000007945 */ /* 0x000fe40003800000 */
[----:B------:R-:W-:Y:S01]  /*44f0*/  FMUL R2, R3, R14 ;  /* 0x0000000e03027220 */ /* 0x000fe20000400000 */
[----:B------:R-:W-:-:S03]  /*4500*/  @P5 IMAD.MOV.U32 R3, RZ, RZ, R11 ;  /* 0x000000ffff035224 */ /* 0x000fc600078e000b */
[----:B------:R-:W-:-:S05]  /*4510*/  FFMA R2, R45, R0, R2 ;  /* 0x000000002d027223 */ /* 0x000fca0000000002 */
[----:B------:R-:W-:-:S04]  /*4520*/  F2FP.BF16.F32.PACK_AB R2, RZ, R2 ;  /* 0x00000002ff02723e */ /* 0x000fc800000010ff */
[----:B------:R-:W-:Y:S01]  /*4530*/  PRMT R4, R2, 0x7610, R4 ;  /* 0x0000761002047816 */ /* 0x000fe20000000004 */
[----:B------:R-:W-:-:S05]  /*4540*/  @P5 IMAD.MOV.U32 R2, RZ, RZ, R10 ;  /* 0x000000ffff025224 */ /* 0x000fca00078e000a */
[----:B------:R0:W-:Y:S01]  /*4550*/  @P5 STG.E.U16 desc[UR12][R2.64+0x52], R4 ;  /* 0x0000520402005986 */ /* 0x0001e2000c10150c */
[----:B------:R-:W-:Y:S05]  /*4560*/  @!P6 BRA `(.L_x_132) ;  /* 0x000000000004e947 */ /* 0x000fea0003800000 */
[----:B------:R0:W5:Y:S02]  /*4570*/  LDG.E.LTC128B.U16 R56, desc[UR12][R8.64+0x50] ;  /* 0x0000500c08387981 */ /* 0x000164000c1e1520 */
.L_x_132:
[----:B------:R-:W-:Y:S05]  /*4580*/  BSYNC B0 ;  /* 0x0000000000007941 */ /* 0x000fea0003800000 */
.L_x_131:
[----:B0----5:R-:W-:Y:S01]  /*4590*/  IMAD.U32 R3, R56, 0x10000, RZ ;  /* 0x0001000038037824 */ /* 0x021fe200078e00ff */
[----:B------:R-:W-:Y:S01]  /*45a0*/  ISETP.GT.AND P4, PT, R16, 0x48, P4 ;  /* 0x000000481000780c */ /* 0x000fe20002784270 */
[----:B------:R-:W-:Y:S01]  /*45b0*/  @P6 IMAD.MOV.U32 R2, RZ, RZ, R18 ;  /* 0x000000ffff026224 */ /* 0x000fe200078e0012 */
[----:B------:R-:W-:Y:S01]  /*45c0*/  BSSY B0, `(.L_x_133) ;  /* 0x0000009000007945 */ /* 0x000fe20003800000 */
[----:B------:R-:W-:-:S04]  /*45d0*/  FMUL R3, R3, R14 ;  /* 0x0000000e03037220 */ /* 0x000fc80000400000 */
[----:B------:R-:W-:-:S05]  /*45e0*/  FFMA R3, R46, R0, R3 ;  /* 0x000000002e037223 */ /* 0x000fca0000000003 */
[----:B------:R-:W-:-:S04]  /*45f0*/  F2FP.BF16.F32.PACK_AB R3, RZ, R3 ;  /* 0x00000003ff03723e */ /* 0x000fc800000010ff */
[----:B------:R-:W-:Y:S01]  /*4600*/  PRMT R4, R3, 0x7610, R4 ;  /* 0x0000761003047816 */ /* 0x000fe20000000004 */
[----:B------:R-:W-:-:S05]  /*4610*/  @P6 IMAD.MOV.U32 R3, RZ, RZ, R19 ;  /* 0x000000ffff036224 */ /* 0x000fca00078e0013 */
[----:B------:R0:W-:Y:S01]  /*4620*/  @P6 STG.E.U16 desc[UR12][R2.64+0x50], R4 ;  /* 0x0000500402006986 */ /* 0x0001e2000c10150c */
[----:B------:R-:W-:Y:S05]  /*4630*/  @!P4 BRA `(.L_x_134) ;  /* 0x000000000004c947 */ /* 0x000fea0003800000 */
[----:B------:R0:W5:Y:S02]  /*4640*/  LDG.E.LTC128B.U16 R56, desc[UR12][R8.64+0x52] ;  /* 0x0000520c08387981 */ /* 0x000164000c1e1520 */
.L_x_134:
[----:B------:R-:W-:Y:S05]  /*4650*/  BSYNC B0 ;  /* 0x0000000000007941 */ /* 0x000fea0003800000 */
.L_x_133:
[----:B0----5:R-:W-:Y:S01]  /*4660*/  IMAD.U32 R3, R56, 0x10000, RZ ;  /* 0x0001000038037824 */ /* 0x021fe200078e00ff */
        /* <DEDUP_REMOVED lines=11> */
.L_x_136:
[----:B------:R-:W-:Y:S05]  /*4720*/  BSYNC B0 ;  /* 0x0000000000007941 */ /* 0x000fea0003800000 */
.L_x_135:
        /* <DEDUP_REMOVED lines=12> */
.L_x_138:
[----:B------:R-:W-:Y:S05]  /*47f0*/  BSYNC B0 ;  /* 0x0000000000007941 */ /* 0x000fea0003800000 */
.L_x_137:
        /* <DEDUP_REMOVED lines=12> */
.L_x_140:
[----:B------:R-:W-:Y:S05]  /*48c0*/  BSYNC B0 ;  /* 0x0000000000007941 */ /* 0x000fea0003800000 */
.L_x_139:
        /* <DEDUP_REMOVED lines=12> */
.L_x_142:
[----:B------:R-:W-:Y:S05]  /*4990*/  BSYNC B0 ;  /* 0x0000000000007941 */ /* 0x000fea0003800000 */
.L_x_141:
        /* <DEDUP_REMOVED lines=12> */
.L_x_144:
[----:B------:R-:W-:Y:S05]  /*4a60*/  BSYNC B0 ;  /* 0x0000000000007941 */ /* 0x000fea0003800000 */
.L_x_143:
        /* <DEDUP_REMOVED lines=12> */
.L_x_146:
[----:B------:R-:W-:Y:S05]  /*4b30*/  BSYNC B0 ;  /* 0x0000000000007941 */ /* 0x000fea0003800000 */
.L_x_145:
        /* <DEDUP_REMOVED lines=9> */
.L_x_148:
[----:B------:R-:W-:Y:S05]  /*4bd0*/  BSYNC B0 ;  /* 0x0000000000007941 */ /* 0x000fea0003800000 */
.L_x_147:
[----:B-----5:R-:W-:Y:S01]  /*4be0*/  IMAD.U32 R3, R56, 0x10000, RZ ;  /* 0x0001000038037824 */ /* 0x020fe200078e00ff */
[----:B------:R-:W-:Y:S01]  /*4bf0*/  ISETP.GT.AND P0, PT, R16, 0x48, P0 ;  /* 0x000000481000780c */ /* 0x000fe20000704270 */
[----:B0-----:R-:W-:Y:S01]  /*4c00*/  @P1 IMAD.MOV.U32 R2, RZ, RZ, R18 ;  /* 0x000000ffff021224 */ /* 0x001fe200078e0012 */
        /* <DEDUP_REMOVED lines=9> */
.L_x_150:
[----:B------:R-:W-:Y:S05]  /*4ca0*/  BSYNC B0 ;  /* 0x0000000000007941 */ /* 0x000fea0003800000 */
.L_x_149:
[----:B0----5:R-:W-:-:S04]  /*4cb0*/  IMAD.U32 R3, R56, 0x10000, RZ ;  /* 0x0001000038037824 */ /* 0x021fc800078e00ff */
[----:B------:R-:W-:-:S04]  /*4cc0*/  FMUL R14, R3, R14 ;  /* 0x0000000e030e7220 */ /* 0x000fc80000400000 */
[----:B------:R-:W-:Y:S01]  /*4cd0*/  FFMA R14, R55, R0, R14 ;  /* 0x00000000370e7223 */ /* 0x000fe2000000000e */
[----:B------:R-:W-:Y:S06]  /*4ce0*/  @!P0 EXIT ;  /* 0x000000000000894d */ /* 0x000fec0003800000 */
[----:B------:R-:W-:-:S05]  /*4cf0*/  F2FP.BF16.F32.PACK_AB R14, RZ, R14 ;  /* 0x0000000eff0e723e */ /* 0x000fca00000010ff */
[----:B------:R-:W-:Y:S01]  /*4d00*/  STG.E.U16 desc[UR12][R18.64+0x72], R14 ;  /* 0x0000720e12007986 */ /* 0x000fe2000c10150c */
[----:B------:R-:W-:Y:S05]  /*4d10*/  EXIT ;  /* 0x000000000000794d */ /* 0x000fea0003800000 */
.L_x_28:
[----:B------:R-:W-:Y:S01]  /*4d20*/  ULDC.64 UR4, c[0x0][0x650] ;  /* 0x0001940000047ab9 */ /* 0x000fe20000000a00 */
[-C--:B------:R-:W-:Y:S01]  /*4d30*/  FMUL R56, R56, R0.reuse ;  /* 0x0000000038387220 */ /* 0x080fe20000400000 */
[----:B------:R-:W-:Y:S01]  /*4d40*/  LEA R2, P1, R10, UR4, 0x1 ;  /* 0x000000040a027c11 */ /* 0x000fe2000f8208ff */
[----:B------:R-:W-:Y:S01]  /*4d50*/  IMAD.SHL.U32 R7, R20, 0x2, RZ ;  /* 0x0000000214077824 */ /* 0x000fe200078e00ff */
[----:B------:R-:W-:Y:S01]  /*4d60*/  ISETP.GT.AND P6, PT, R15, 0x1, PT ;  /* 0x000000010f00780c */ /* 0x000fe20003fc4270 */
[----:B------:R-:W-:Y:S01]  /*4d70*/  FMUL R57, R57, R0 ;  /* 0x0000000039397220 */ /* 0x000fe20000400000 */
[----:B------:R-:W-:Y:S01]  /*4d80*/  F2FP.BF16.F32.PACK_AB R56, RZ, R56 ;  /* 0x00000038ff38723e */ /* 0x000fe200000010ff */
[-C--:B------:R-:W-:Y:S01]  /*4d90*/  FMUL R58, R58, R0.reuse ;  /* 0x000000003a3a7220 */ /* 0x080fe20000400000 */
[----:B------:R-:W-:Y:S01]  /*4da0*/  LEA.HI.X R3, R10, UR5, R13, 0x1, P1 ;  /* 0x000000050a037c11 */ /* 0x000fe200088f0c0d */
[-C--:B------:R-:W-:Y:S01]  /*4db0*/  FMUL R59, R59, R0.reuse ;  /* 0x000000003b3b7220 */ /* 0x080fe20000400000 */
[----:B------:R-:W-:Y:S01]  /*4dc0*/  ISETP.GT.AND P2, PT, R15, RZ, PT ;  /* 0x000000ff0f00720c */ /* 0x000fe20003f44270 */
[-C--:B------:R-:W-:Y:S01]  /*4dd0*/  FMUL R60, R60, R0.reuse ;  /* 0x000000003c3c7220 */ /* 0x080fe20000400000 */
[C---:B------:R-:W-:Y:S01]  /*4de0*/  ISETP.GT.AND P1, PT, R16.reuse, RZ, P6 ;  /* 0x000000ff1000720c */ /* 0x040fe20003724270 */
[----:B------:R-:W-:Y:S01]  /*4df0*/  @P0 STG.E.U16 desc[UR12][R2.64], R56 ;  /* 0x0000003802000986 */ /* 0x000fe2000c10150c */
[----:B------:R-:W-:Y:S01]  /*4e00*/  ISETP.GT.AND P0, PT, R16, 0x8, P2 ;  /* 0x000000081000780c */ /* 0x000fe20001704270 */
[-C--:B------:R-:W-:Y:S01]  /*4e10*/  FMUL R61, R61, R0.reuse ;  /* 0x000000003d3d7220 */ /* 0x080fe20000400000 */
[----:B------:R-:W-:Y:S01]  /*4e20*/  SHF.L.U64.HI R19, R20, 0x1, R19 ;  /* 0x0000000114137819 */ /* 0x000fe20000010213 */
[----:B------:R-:W-:Y:S01]  /*4e30*/  FMUL R62, R62, R0 ;  /* 0x000000003e3e7220 */ /* 0x000fe20000400000 */
[----:B------:R-:W-:Y:S01]  /*4e40*/  IADD3 R4, P3, R7, R2, RZ ;  /* 0x0000000207047210 */ /* 0x000fe20007f7e0ff */
[-C--:B------:R-:W-:Y:S01]  /*4e50*/  FMUL R63, R63, R0.reuse ;  /* 0x000000003f3f7220 */ /* 0x080fe20000400000 */
[----:B------:R-:W-:Y:S01]  /*4e60*/  F2FP.BF16.F32.PACK_AB R57, RZ, R57 ;  /* 0x00000039ff39723e */ /* 0x000fe200000010ff */
[----:B------:R-:W-:Y:S01]  /*4e70*/  FMUL R64, R64, R0 ;  /* 0x0000000040407220 */ /* 0x000fe20000400000 */
[----:B------:R-:W-:Y:S01]  /*4e80*/  F2FP.BF16.F32.PACK_AB R58, RZ, R58 ;  /* 0x0000003aff3a723e */ /* 0x000fe200000010ff */
[----:B------:R-:W-:Y:S01]  /*4e90*/  IMAD.X R5, R19, 0x1, R3, P3 ;  /* 0x0000000113057824 */ /* 0x000fe200018e0603 */
[C---:B------:R-:W-:Y:S01]  /*4ea0*/  ISETP.GT.AND P5, PT, R15.reuse, 0x8, PT ;  /* 0x000000080f00780c */ /* 0x040fe20003fa4270 */
[----:B------:R-:W-:Y:S01]  /*4eb0*/  @P1 STG.E.U16 desc[UR12][R2.64+0x2], R57 ;  /* 0x0000023902001986 */ /* 0x000fe2000c10150c */
[----:B------:R-:W-:Y:S01]  /*4ec0*/  ISETP.GT.AND P4, PT, R15, 0x9, PT ;  /* 0x000000090f00780c */ /* 0x000fe20003f84270 */
[-C--:B------:R-:W-:Y:S01]  /*4ed0*/  FMUL R65, R65, R0.reuse ;  /* 0x0000000041417220 */ /* 0x080fe20000400000 */
[C---:B------:R-:W-:Y:S01]  /*4ee0*/  ISETP.GT.AND P2, PT, R16.reuse, 0x8, P6 ;  /* 0x000000081000780c */ /* 0x040fe20003744270 */
[----:B------:R-:W-:Y:S01]  /*4ef0*/  @P0 STG.E.U16 desc[UR12][R4.64], R58 ;  /* 0x0000003a04000986 */ /* 0x000fe2000c10150c */
[----:B------:R-:W-:Y:S01]  /*4f00*/  ISETP.GT.AND P0, PT, R16, RZ, P5 ;  /* 0x000000ff1000720c */ /* 0x000fe20002f04270 */
[-C--:B------:R-:W-:Y:S01]  /*4f10*/  FMUL R66, R66, R0.reuse ;  /* 0x0000000042427220 */ /* 0x080fe20000400000 */
[----:B------:R-:W-:Y:S01]  /*4f20*/  ISETP.GT.AND P1, PT, R16, RZ, P4 ;  /* 0x000000ff1000720c */ /* 0x000fe20002724270 */
[-C--:B------:R-:W-:Y:S01]  /*4f30*/  FMUL R67, R67, R0.reuse ;  /* 0x0000000043437220 */ /* 0x080fe20000400000 */
[----:B------:R-:W-:Y:S01]  /*4f40*/  F2FP.BF16.F32.PACK_AB R59, RZ, R59 ;  /* 0x0000003bff3b723e */ /* 0x000fe200000010ff */
[----:B------:R-:W-:Y:S01]  /*4f50*/  FMUL R68, R68, R0 ;  /* 0x0000000044447220 */ /* 0x000fe20000400000 */
[----:B------:R-:W-:Y:S01]  /*4f60*/  F2FP.BF16.F32.PACK_AB R60, RZ, R60 ;  /* 0x0000003cff3c723e */ /* 0x000fe200000010ff */
[-C--:B------:R-:W-:Y:S01]  /*4f70*/  FMUL R69, R69, R0.reuse ;  /* 0x0000000045457220 */ /* 0x080fe20000400000 */
[----:B------:R-:W-:Y:S01]  /*4f80*/  F2FP.BF16.F32.PACK_AB R61, RZ, R61 ;  /* 0x0000003dff3d723e */ /* 0x000fe200000010ff */
[-C--:B------:R-:W-:Y:S01]  /*4f90*/  FMUL R70, R70, R0.reuse ;  /* 0x0000000046467220 */ /* 0x080fe20000400000 */
[C---:B------:R-:W-:Y:S01]  /*4fa0*/  SHF.L.U64.HI R9, R17.reuse, 0x1, R18 ;  /* 0x0000000111097819 */ /* 0x040fe20000010212 */
[----:B------:R-:W-:Y:S01]  /*4fb0*/  IMAD.SHL.U32 R17, R17, 0x2, RZ ;  /* 0x0000000211117824 */ /* 0x000fe200078e00ff */
[----:B------:R-:W-:Y:S01]  /*4fc0*/  @P2 STG.E.U16 desc[UR12][R4.64+0x2], R59 ;  /* 0x0000023b04002986 */ /* 0x000fe2000c10150c */
[----:B------:R-:W-:Y:S01]  /*4fd0*/  ISETP.GT.AND P2, PT, R16, 0x8, P5 ;  /* 0x000000081000780c */ /* 0x000fe20002f44270 */
[----:B------:R-:W-:Y:S01]  /*4fe0*/  FMUL R71, R71, R0 ;  /* 0x0000000047477220 */ /* 0x000fe20000400000 */
[----:B------:R-:W-:Y:S01]  /*4ff0*/  ISETP.GT.AND P3, PT, R15, 0x10, PT ;  /* 0x000000100f00780c */ /* 0x000fe20003f64270 */
[----:B------:R-:W-:Y:S01]  /*5000*/  @P0 STG.E.U16 desc[UR12][R2.64+0x10], R60 ;  /* 0x0000103c02000986 */ /* 0x000fe2000c10150c */
[----:B------:R-:W-:Y:S01]  /*5010*/  F2FP.BF16.F32.PACK_AB R62, RZ, R62 ;  /* 0x0000003eff3e723e */ /* 0x000fe200000010ff */
[----:B------:R-:W-:Y:S01]  /*5020*/  FMUL R72, R72, R0 ;  /* 0x0000000048487220 */ /* 0x000fe20000400000 */
[----:B------:R-:W-:Y:S01]  /*5030*/  F2FP.BF16.F32.PACK_AB R63, RZ, R63 ;  /* 0x0000003fff3f723e */ /* 0x000fe200000010ff */
[----:B------:R-:W-:Y:S01]  /*5040*/  @P1 STG.E.U16 desc[UR12][R2.64+0x12], R61 ;  /* 0x0000123d02001986 */ /* 0x000fe2000c10150c */
[----:B------:R-:W-:Y:S01]  /*5050*/  IADD3 R6, P0, P1, R17, R2, R7 ;  /* 0x0000000211067210 */ /* 0x000fe2000791e007 */
[----:B------:R-:W-:Y:S01]  /*5060*/  FMUL R73, R73, R0 ;  /* 0x0000000049497220 */ /* 0x000fe20000400000 */
[----:B------:R-:W-:Y:S01]  /*5070*/  F2FP.BF16.F32.PACK_AB R64, RZ, R64 ;  /* 0x00000040ff40723e */ /* 0x000fe200000010ff */
[-C--:B------:R-:W-:Y:S01]  /*5080*/  FMUL R74, R74, R0.reuse ;  /* 0x000000004a4a7220 */ /* 0x080fe20000400000 */
[----:B------:R-:W-:Y:S01]  /*5090*/  IADD3.X R7, R9, R3, R19, P0, P1 ;  /* 0x0000000309077210 */ /* 0x000fe200007e2413 */
[----:B------:R-:W-:Y:S01]  /*50a0*/  @P2 STG.E.U16 desc[UR12][R4.64+0x10], R62 ;  /* 0x0000103e04002986 */ /* 0x000fe2000c10150c */
[C---:B------:R-:W-:Y:S01]  /*50b0*/  ISETP.GT.AND P1, PT, R16.reuse, 0x8, P4 ;  /* 0x000000081000780c */ /* 0x040fe20002724270 */
[-C--:B------:R-:W-:Y:S01]  /*50c0*/  FMUL R75, R75, R0.reuse ;  /* 0x000000004b4b7220 */ /* 0x080fe20000400000 */
[----:B------:R-:W-:Y:S01]  /*50d0*/  ISETP.GT.AND P0, PT, R16, RZ, P3 ;  /* 0x000000ff1000720c */ /* 0x000fe20001f04270 */
[-C--:B------:R-:W-:Y:S01]  /*50e0*/  FMUL R76, R76, R0.reuse ;  /* 0x000000004c4c7220 */ /* 0x080fe20000400000 */
[----:B------:R-:W-:Y:S01]  /*50f0*/  ISETP.GT.AND P2, PT, R15, 0x11, PT ;  /* 0x000000110f00780c */ /* 0x000fe20003f44270 */
[-C--:B------:R-:W-:Y:S01]  /*5100*/  FMUL R77, R77, R0.reuse ;  /* 0x000000004d4d7220 */ /* 0x080fe20000400000 */
[----:B------:R-:W-:Y:S01]  /*5110*/  F2FP.BF16.F32.PACK_AB R65, RZ, R65 ;  /* 0x00000041ff41723e */ /* 0x000fe200000010ff */
[----:B------:R-:W-:Y:S01]  /*5120*/  FMUL R78, R78, R0 ;  /* 0x000000004e4e7220 */ /* 0x000fe20000400000 */
[----:B------:R-:W-:Y:S01]  /*5130*/  F2FP.BF16.F32.PACK_AB R66, RZ, R66 ;  /* 0x00000042ff42723e */ /* 0x000fe200000010ff */
[-C--:B------:R-:W-:Y:S01]  /*5140*/  FMUL R79, R79, R0.reuse ;  /* 0x000000004f4f7220 */ /* 0x080fe20000400000 */
[----:B------:R-:W-:Y:S01]  /*5150*/  F2FP.BF16.F32.PACK_AB R67, RZ, R67 ;  /* 0x00000043ff43723e */ /* 0x000fe200000010ff */
[----:B------:R-:W-:Y:S01]  /*5160*/  FMUL R80, R80, R0 ;  /* 0x0000000050507220 */ /* 0x000fe20000400000 */
[----:B------:R-:W-:Y:S01]  /*5170*/  F2FP.BF16.F32.PACK_AB R68, RZ, R68 ;  /* 0x00000044ff44723e */ /* 0x000fe200000010ff */
[----:B------:R-:W-:Y:S01]  /*5180*/  @P1 STG.E.U16 desc[UR12][R4.64+0x12], R63 ;  /* 0x0000123f04001986 */ /* 0x000fe2000c10150c */
[----:B------:R-:W-:Y:S01]  /*5190*/  ISETP.GT.AND P1, PT, R15, 0x19, PT ;  /* 0x000000190f00780c */ /* 0x000fe20003f24270 */
[-C--:B------:R-:W-:Y:S01]  /*51a0*/  FMUL R81, R81, R0.reuse ;  /* 0x0000000051517220 */ /* 0x080fe20000400000 */
[----:B------:R-:W-:Y:S01]  /*51b0*/  F2FP.BF16.F32.PACK_AB R69, RZ, R69 ;  /* 0x00000045ff45723e */ /* 0x000fe200000010ff */
[----:B------:R-:W-:Y:S01]  /*51c0*/  @P0 STG.E.U16 desc[UR12][R2.64+0x20], R64 ;  /* 0x0000204002000986 */ /* 0x000fe2000c10150c */
[----:B------:R-:W-:Y:S01]  /*51d0*/  ISETP.GT.AND P0, PT, R16, RZ, P2 ;  /* 0x000000ff1000720c */ /* 0x000fe20001704270 */
[----:B------:R-:W-:Y:S01]  /*51e0*/  FMUL R82, R82, R0 ;  /* 0x0000000052527220 */ /* 0x000fe20000400000 */
[----:B------:R-:W-:Y:S01]  /*51f0*/  F2FP.BF16.F32.PACK_AB R70, RZ, R70 ;  /* 0x00000046ff46723e */ /* 0x000fe200000010ff */
        /* <DEDUP_REMOVED lines=10> */
[----:B------:R-:W-:Y:S01]  /*52a0*/  @P0 STG.E.U16 desc[UR12][R2.64+0x22], R65 ;  /* 0x0000224102000986 */ /* 0x000fe2000c10150c */
[----:B------:R-:W-:Y:S01]  /*52b0*/  ISETP.GT.AND P0, PT, R16, 0x8, P3 ;  /* 0x000000081000780c */ /* 0x000fe20001f04270 */
[-C--:B------:R-:W-:Y:S01]  /*52c0*/  FMUL R24, R24, R0.reuse ;  /* 0x0000000018187220 */ /* 0x080fe20000400000 */
[----:B------:R-:W-:Y:S01]  /*52d0*/  ISETP.GT.AND P5, PT, R15, 0x28, PT ;  /* 0x000000280f00780c */ /* 0x000fe20003fa4270 */
        /* <DEDUP_REMOVED lines=8> */
[-C--:B------:R-:W-:Y:S01]  /*5360*/  FMUL R29, R29, R0.reuse ;  /* 0x000000001d1d7220 */ /* 0x080fe20000400000 */
[C---:B------:R-:W-:Y:S01]  /*5370*/  ISETP.GT.AND P4, PT, R15.reuse, 0x30, PT ;  /* 0x000000300f00780c */ /* 0x040fe20003f84270 */
[----:B------:R-:W-:Y:S01]  /*5380*/  @P0 STG.E.U16 desc[UR12][R4.64+0x20], R66 ;  /* 0x0000204204000986 */ /* 0x000fe2000c10150c */
[----:B------:R-:W-:Y:S01]  /*5390*/  ISETP.GT.AND P0, PT, R16, 0x8, P2 ;  /* 0x000000081000780c */ /* 0x000fe20001704270 */
[-C--:B------:R-:W-:Y:S01]  /*53a0*/  FMUL R30, R30, R0.reuse ;  /* 0x000000001e1e7220 */ /* 0x080fe20000400000 */
[----:B------:R-:W-:Y:S01]  /*53b0*/  ISETP.GT.AND P2, PT, R15, 0x18, PT ;  /* 0x000000180f00780c */ /* 0x000fe20003f44270 */
[----:B------:R-:W-:Y:S01]  /*53c0*/  FMUL R31, R31, R0 ;  /* 0x000000001f1f7220 */ /* 0x000fe20000400000 */
[----:B------:R-:W-:Y:S01]  /*53d0*/  F2FP.BF16.F32.PACK_AB R80, RZ, R80 ;  /* 0x00000050ff50723e */ /* 0x000fe200000010ff */
        /* <DEDUP_REMOVED lines=8> */
[----:B------:R-:W-:Y:S01]  /*5460*/  @P0 STG.E.U16 desc[UR12][R4.64+0x22], R67 ;  /* 0x0000224304000986 */ /* 0x000fe2000c10150c */
[----:B------:R-:W-:Y:S01]  /*5470*/  ISETP.GT.AND P0, PT, R16, RZ, P2 ;  /* 0x000000ff1000720c */ /* 0x000fe20001704270 */
[----:B------:R-:W-:Y:S01]  /*5480*/  FMUL R36, R36, R0 ;  /* 0x0000000024247220 */ /* 0x000fe20000400000 */
[----:B------:R-:W-:Y:S01]  /*5490*/  F2FP.BF16.F32.PACK_AB R84, RZ, R84 ;  /* 0x00000054ff54723e */ /* 0x000fe200000010ff */
[-C--:B------:R-:W-:Y:S01]  /*54a0*/  FMUL R37, R37, R0.reuse ;  /* 0x0000000025257220 */ /* 0x080fe20000400000 */
[----:B------:R-:W-:Y:S01]  /*54b0*/  P2R R12, PR, RZ, 0x20 ;  /* 0x00000020ff0c7803 */ /* 0x000fe20000000000 */
        /* <DEDUP_REMOVED lines=9> */
[----:B------:R-:W-:Y:S01]  /*5550*/  ISETP.GT.AND P0, PT, R16, RZ, P1 ;  /* 0x000000ff1000720c */ /* 0x000fe20000f04270 */
        /* <DEDUP_REMOVED lines=13> */
[----:B------:R-:W-:Y:S01]  /*5630*/  ISETP.GT.AND P0, PT, R16, 0x8, P2 ;  /* 0x000000081000780c */ /* 0x000fe20001704270 */
        /* <DEDUP_REMOVED lines=17> */
[----:B------:R-:W-:-:S02]  /*5750*/  F2FP.BF16.F32.PACK_AB R36, RZ, R36 ;  /* 0x00000024ff24723e */ /* 0x000fc400000010ff */
[----:B------:R-:W-:Y:S02]  /*5760*/  F2FP.BF16.F32.PACK_AB R37, RZ, R37 ;  /* 0x00000025ff25723e */ /* 0x000fe400000010ff */
[----:B------:R-:W-:Y:S02]  /*5770*/  F2FP.BF16.F32.PACK_AB R38, RZ, R38 ;  /* 0x00000026ff26723e */ /* 0x000fe400000010ff */
[----:B------:R-:W-:Y:S02]  /*5780*/  F2FP.BF16.F32.PACK_AB R39, RZ, R39 ;  /* 0x00000027ff27723e */ /* 0x000fe400000010ff */
[----:B------:R-:W-:Y:S01]  /*5790*/  F2FP.BF16.F32.PACK_AB R40, RZ, R40 ;  /* 0x00000028ff28723e */ /* 0x000fe200000010ff */
[----:B------:R-:W-:Y:S01]  /*57a0*/  @P0 STG.E.U16 desc[UR12][R4.64+0x32], R71 ;  /* 0x0000324704000986 */ /* 0x000fe2000c10150c */
[----:B------:R-:W-:Y:S02]  /*57b0*/  ISETP.GT.AND P0, PT, R16, RZ, P2 ;  /* 0x000000ff1000720c */ /* 0x000fe40001704270 */
[----:B------:R-:W-:-:S02]  /*57c0*/  F2FP.BF16.F32.PACK_AB R41, RZ, R41 ;  /* 0x00000029ff29723e */ /* 0x000fc400000010ff */
[----:B------:R-:W-:Y:S02]  /*57d0*/  F2FP.BF16.F32.PACK_AB R42, RZ, R42 ;  /* 0x0000002aff2a723e */ /* 0x000fe400000010ff */
[----:B------:R-:W-:Y:S02]  /*57e0*/  F2FP.BF16.F32.PACK_AB R43, RZ, R43 ;  /* 0x0000002bff2b723e */ /* 0x000fe400000010ff */
[----:B------:R-:W-:Y:S02]  /*57f0*/  F2FP.BF16.F32.PACK_AB R44, RZ, R44 ;  /* 0x0000002cff2c723e */ /* 0x000fe400000010ff */
[----:B------:R-:W-:Y:S02]  /*5800*/  F2FP.BF16.F32.PACK_AB R45, RZ, R45 ;  /* 0x0000002dff2d723e */ /* 0x000fe400000010ff */
[----:B------:R-:W-:Y:S01]  /*5810*/  F2FP.BF16.F32.PACK_AB R46, RZ, R46 ;  /* 0x0000002eff2e723e */ /* 0x000fe200000010ff */
[----:B------:R-:W-:Y:S01]  /*5820*/  @P0 STG.E.U16 desc[UR12][R2.64+0x40], R72 ;  /* 0x0000404802000986 */ /* 0x000fe2000c10150c */
[----:B------:R-:W-:-:S02]  /*5830*/  ISETP.GT.AND P0, PT, R16, RZ, P1 ;  /* 0x000000ff1000720c */ /* 0x000fc40000f04270 */
[----:B------:R-:W-:Y:S02]  /*5840*/  F2FP.BF16.F32.PACK_AB R47, RZ, R47 ;  /* 0x0000002fff2f723e */ /* 0x000fe400000010ff */
[----:B------:R-:W-:Y:S02]  /*5850*/  F2FP.BF16.F32.PACK_AB R48, RZ, R48 ;  /* 0x00000030ff30723e */ /* 0x000fe400000010ff */
[----:B------:R-:W-:Y:S02]  /*5860*/  F2FP.BF16.F32.PACK_AB R49, RZ, R49 ;  /* 0x00000031ff31723e */ /* 0x000fe400000010ff */
[----:B------:R-:W-:Y:S02]  /*5870*/  F2FP.BF16.F32.PACK_AB R50, RZ, R50 ;  /* 0x00000032ff32723e */ /* 0x000fe400000010ff */
[----:B------:R-:W-:Y:S02]  /*5880*/  F2FP.BF16.F32.PACK_AB R51, RZ, R51 ;  /* 0x00000033ff33723e */ /* 0x000fe400000010ff */
[----:B------:R-:W-:Y:S01]  /*5890*/  F2FP.BF16.F32.PACK_AB R52, RZ, R52 ;  /* 0x00000034ff34723e */ /* 0x000fe200000010ff */
[----:B------:R-:W-:Y:S01]  /*58a0*/  @P0 STG.E.U16 desc[UR12][R2.64+0x42], R73 ;  /* 0x0000424902000986 */ /* 0x000fe2000c10150c */
[----:B------:R-:W-:-:S02]  /*58b0*/  ISETP.GT.AND P0, PT, R16, 0x8, P2 ;  /* 0x000000081000780c */ /* 0x000fc40001704270 */
[----:B------:R-:W-:Y:S02]  /*58c0*/  ISETP.GT.AND P2, PT, R15, 0x38, PT ;  /* 0x000000380f00780c */ /* 0x000fe40003f44270 */
[----:B------:R-:W-:Y:S02]  /*58d0*/  F2FP.BF16.F32.PACK_AB R53, RZ, R53 ;  /* 0x00000035ff35723e */ /* 0x000fe400000010ff */
[----:B------:R-:W-:-:S07]  /*58e0*/  F2FP.BF16.F32.PACK_AB R54, RZ, R54 ;  /* 0x00000036ff36723e */ /* 0x000fce00000010ff */
[----:B------:R-:W-:Y:S01]  /*58f0*/  @P0 STG.E.U16 desc[UR12][R4.64+0x40], R74 ;  /* 0x0000404a04000986 */ /* 0x000fe2000c10150c */
[----:B------:R-:W-:-:S13]  /*5900*/  ISETP.GT.AND P0, PT, R16, 0x8, P1 ;  /* 0x000000081000780c */ /* 0x000fda0000f04270 */
[----:B------:R-:W-:Y:S01]  /*5910*/  @P0 STG.E.U16 desc[UR12][R4.64+0x42], R75 ;  /* 0x0000424b04000986 */ /* 0x000fe2000c10150c */
[----:B------:R-:W-:-:S13]  /*5920*/  ISETP.GT.AND P0, PT, R16, RZ, P5 ;  /* 0x000000ff1000720c */ /* 0x000fda0002f04270 */
[----:B------:R-:W-:Y:S01]  /*5930*/  @P0 STG.E.U16 desc[UR12][R2.64+0x50], R76 ;  /* 0x0000504c02000986 */ /* 0x000fe2000c10150c */
[----:B------:R-:W-:-:S04]  /*5940*/  ISETP.GT.AND P0, PT, R15, 0x29, PT ;  /* 0x000000290f00780c */ /* 0x000fc80003f04270 */
[----:B------:R-:W-:Y:S02]  /*5950*/  ISETP.GT.AND P1, PT, R16, RZ, P0 ;  /* 0x000000ff1000720c */ /* 0x000fe40000724270 */
[----:B------:R-:W-:-:S11]  /*5960*/  P2R R13, PR, RZ, 0x1 ;  /* 0x00000001ff0d7803 */ /* 0x000fd60000000000 */
[----:B------:R-:W-:Y:S01]  /*5970*/  @P1 STG.E.U16 desc[UR12][R2.64+0x52], R77 ;  /* 0x0000524d02001986 */ /* 0x000fe2000c10150c */
[----:B------:R-:W-:-:S13]  /*5980*/  ISETP.GT.AND P1, PT, R16, 0x8, P5 ;  /* 0x000000081000780c */ /* 0x000fda0002f24270 */
[----:B------:R-:W-:Y:S01]  /*5990*/  @P1 STG.E.U16 desc[UR12][R4.64+0x50], R78 ;  /* 0x0000504e04001986 */ /* 0x000fe2000c10150c */
[C---:B------:R-:W-:Y:S02]  /*59a0*/  ISETP.GT.AND P1, PT, R16.reuse, 0x8, P0 ;  /* 0x000000081000780c */ /* 0x040fe40000724270 */
[----:B------:R-:W-:-:S11]  /*59b0*/  ISETP.GT.AND P0, PT, R16, 0x8, P2 ;  /* 0x000000081000780c */ /* 0x000fd60001704270 */
[----:B------:R-:W-:Y:S01]  /*59c0*/  @P1 STG.E.U16 desc[UR12][R4.64+0x52], R79 ;  /* 0x0000524f04001986 */ /* 0x000fe2000c10150c */
[----:B------:R-:W-:-:S13]  /*59d0*/  ISETP.GT.AND P1, PT, R16, RZ, P4 ;  /* 0x000000ff1000720c */ /* 0x000fda0002724270 */
[----:B------:R-:W-:Y:S01]  /*59e0*/  @P1 STG.E.U16 desc[UR12][R2.64+0x60], R80 ;  /* 0x0000605002001986 */ /* 0x000fe2000c10150c */
[----:B------:R-:W-:-:S13]  /*59f0*/  ISETP.GT.AND P1, PT, R16, RZ, P3 ;  /* 0x000000ff1000720c */ /* 0x000fda0001f24270 */
[----:B------:R-:W-:Y:S01]  /*5a00*/  @P1 STG.E.U16 desc[UR12][R2.64+0x62], R81 ;  /* 0x0000625102001986 */ /* 0x000fe2000c10150c */
[----:B------:R-:W-:-:S13]  /*5a10*/  ISETP.GT.AND P1, PT, R16, 0x8, P4 ;  /* 0x000000081000780c */ /* 0x000fda0002724270 */
[----:B------:R-:W-:Y:S01]  /*5a20*/  @P1 STG.E.U16 desc[UR12][R4.64+0x60], R82 ;  /* 0x0000605204001986 */ /* 0x000fe2000c10150c */
[----:B------:R-:W-:-:S13]  /*5a30*/  ISETP.GT.AND P1, PT, R16, 0x8, P3 ;  /* 0x000000081000780c */ /* 0x000fda0001f24270 */
[----:B------:R-:W-:Y:S01]  /*5a40*/  @P1 STG.E.U16 desc[UR12][R4.64+0x62], R83 ;  /* 0x0000625304001986 */ /* 0x000fe2000c10150c */
[----:B------:R-:W-:-:S05]  /*5a50*/  IADD3 R10, P1, R17, R4, RZ ;  /* 0x00000004110a7210 */ /* 0x000fca0007f3e0ff */
[----:B------:R-:W-:Y:S01]  /*5a60*/  IMAD.X R11, R9, 0x1, R5, P1 ;  /* 0x00000001090b7824 */ /* 0x000fe200008e0605 */
[----:B------:R-:W-:-:S13]  /*5a70*/  ISETP.GT.AND P1, PT, R16, RZ, P2 ;  /* 0x000000ff1000720c */ /* 0x000fda0001724270 */
[----:B------:R-:W-:Y:S01]  /*5a80*/  @P1 STG.E.U16 desc[UR12][R2.64+0x70], R84 ;  /* 0x0000705402001986 */ /* 0x000fe2000c10150c */
[----:B------:R-:W-:-:S05]  /*5a90*/  IADD3 R8, P1, R17, R2, RZ ;  /* 0x0000000211087210 */ /* 0x000fca0007f3e0ff */
[----:B------:R-:W-:Y:S01]  /*5aa0*/  IMAD.X R9, R9, 0x1, R3, P1 ;  /* 0x0000000109097824 */ /* 0x000fe200008e0603 */
[----:B------:R-:W-:-:S04]  /*5ab0*/  ISETP.GT.AND P1, PT, R15, 0x39, PT ;  /* 0x000000390f00780c */ /* 0x000fc80003f24270 */
[----:B------:R-:W-:-:S13]  /*5ac0*/  ISETP.GT.AND P5, PT, R16, RZ, P1 ;  /* 0x000000ff1000720c */ /* 0x000fda0000fa4270 */
[----:B------:R0:W-:Y:S01]  /*5ad0*/  @P5 STG.E.U16 desc[UR12][R2.64+0x72], R85 ;  /* 0x0000725502005986 */ /* 0x0001e2000c10150c */
[----:B------:R-:W-:-:S03]  /*5ae0*/  ISETP.GT.AND P5, PT, R15, RZ, PT ;  /* 0x000000ff0f00720c */ /* 0x000fc60003fa4270 */
[----:B------:R-:W-:Y:S01]  /*5af0*/  @P0 STG.E.U16 desc[UR12][R4.64+0x70], R86 ;  /* 0x0000705604000986 */ /* 0x000fe2000c10150c */
[----:B------:R-:W-:-:S13]  /*5b00*/  ISETP.GT.AND P0, PT, R16, 0x8, P1 ;  /* 0x000000081000780c */ /* 0x000fda0000f04270 */
[----:B------:R-:W-:Y:S01]  /*5b10*/  @P0 STG.E.U16 desc[UR12][R4.64+0x72], R87 ;  /* 0x0000725704000986 */ /* 0x000fe2000c10150c */
[C---:B------:R-:W-:Y:S02]  /*5b20*/  ISETP.GT.AND P0, PT, R16.reuse, 0x40, P5 ;  /* 0x000000401000780c */ /* 0x040fe40002f04270 */
[----:B------:R-:W-:-:S11]  /*5b30*/  ISETP.GT.AND P5, PT, R16, 0x48, P5 ;  /* 0x000000481000780c */ /* 0x000fd60002fa4270 */
[----:B------:R-:W-:Y:S01]  /*5b40*/  @P0 STG.E.U16 desc[UR12][R8.64], R24 ;  /* 0x0000001808000986 */ /* 0x000fe2000c10150c */
[C---:B------:R-:W-:Y:S02]  /*5b50*/  ISETP.GT.AND P0, PT, R16.reuse, 0x40, P6 ;  /* 0x000000401000780c */ /* 0x040fe40003704270 */
[----:B------:R-:W-:-:S11]  /*5b60*/  ISETP.GT.AND P6, PT, R16, 0x48, P6 ;  /* 0x000000481000780c */ /* 0x000fd600037c4270 */
[----:B0-----:R-:W-:Y:S02]  /*5b70*/  @P0 IMAD.MOV.U32 R2, RZ, RZ, R8 ;  /* 0x000000ffff020224 */ /* 0x001fe400078e0008 */
[----:B------:R-:W-:-:S05]  /*5b80*/  @P0 IMAD.MOV.U32 R3, RZ, RZ, R9 ;  /* 0x000000ffff030224 */ /* 0x000fca00078e0009 */
[----:B------:R0:W-:Y:S01]  /*5b90*/  @P0 STG.E.U16 desc[UR12][R2.64+0x2], R25 ;  /* 0x0000021902000986 */ /* 0x0001e2000c10150c */
[----:B------:R-:W-:-:S03]  /*5ba0*/  ISETP.NE.AND P0, PT, R13, RZ, PT ;  /* 0x000000ff0d00720c */ /* 0x000fc60003f05270 */
[----:B------:R-:W-:Y:S01]  /*5bb0*/  @P5 STG.E.U16 desc[UR12][R10.64], R26 ;  /* 0x0000001a0a005986 */ /* 0x000fe2000c10150c */
[----:B------:R-:W-:-:S03]  /*5bc0*/  ISETP.NE.AND P5, PT, R12, RZ, PT ;  /* 0x000000ff0c00720c */ /* 0x000fc60003fa5270 */
[----:B------:R-:W-:Y:S01]  /*5bd0*/  @P6 STG.E.U16 desc[UR12][R10.64+0x2], R27 ;  /* 0x0000021b0a006986 */ /* 0x000fe2000c10150c */
[----:B------:R-:W-:-:S04]  /*5be0*/  ISETP.GT.AND P6, PT, R15, 0x8, PT ;  /* 0x000000080f00780c */ /* 0x000fc80003fc4270 */
[----:B------:R-:W-:-:S13]  /*5bf0*/  ISETP.GT.AND P6, PT, R16, 0x40, P6 ;  /* 0x000000401000780c */ /* 0x000fda00037c4270 */
[----:B0-----:R-:W-:Y:S02]  /*5c00*/  @P6 IMAD.MOV.U32 R2, RZ, RZ, R8 ;  /* 0x000000ffff026224 */ /* 0x001fe400078e0008 */
[----:B------:R-:W-:-:S05]  /*5c10*/  @P6 IMAD.MOV.U32 R3, RZ, RZ, R9 ;  /* 0x000000ffff036224 */ /* 0x000fca00078e0009 */
[----:B------:R0:W-:Y:S01]  /*5c20*/  @P6 STG.E.U16 desc[UR12][R2.64+0x10], R28 ;  /* 0x0000101c02006986 */ /* 0x0001e2000c10150c */
[----:B------:R-:W-:-:S04]  /*5c30*/  ISETP.GT.AND P6, PT, R15, 0x9, PT ;  /* 0x000000090f00780c */ /* 0x000fc80003fc4270 */
[----:B------:R-:W-:-:S13]  /*5c40*/  ISETP.GT.AND P6, PT, R16, 0x40, P6 ;  /* 0x000000401000780c */ /* 0x000fda00037c4270 */
[----:B0-----:R-:W-:Y:S02]  /*5c50*/  @P6 IMAD.MOV.U32 R2, RZ, RZ, R8 ;  /* 0x000000ffff026224 */ /* 0x001fe400078e0008 */
[----:B------:R-:W-:-:S05]  /*5c60*/  @P6 IMAD.MOV.U32 R3, RZ, RZ, R9 ;  /* 0x000000ffff036224 */ /* 0x000fca00078e0009 */
[----:B------:R0:W-:Y:S01]  /*5c70*/  @P6 STG.E.U16 desc[UR12][R2.64+0x12], R29 ;  /* 0x0000121d02006986 */ /* 0x0001e2000c10150c */
[----:B------:R-:W-:-:S04]  /*5c80*/  ISETP.GT.AND P6, PT, R15, 0x8, PT ;  /* 0x000000080f00780c */ /* 0x000fc80003fc4270 */
[----:B------:R-:W-:-:S13]  /*5c90*/  ISETP.GT.AND P6, PT, R16, 0x48, P6 ;  /* 0x000000481000780c */ /* 0x000fda00037c4270 */
        /* <DEDUP_REMOVED lines=66> */
[C---:B------:R-:W-:Y:S02]  /*60c0*/  ISETP.GT.AND P6, PT, R16.reuse, 0x40, P5 ;  /* 0x000000401000780c */ /* 0x040fe40002fc4270 */
[----:B------:R-:W-:-:S11]  /*60d0*/  ISETP.GT.AND P5, PT, R16, 0x48, P5 ;  /* 0x000000481000780c */ /* 0x000fd60002fa4270 */
        /* <DEDUP_REMOVED lines=9> */
[----:B------:R-:W-:Y:S01]  /*6170*/  ISETP.GT.AND P4, PT, R16, 0x48, P4 ;  /* 0x000000481000780c */ /* 0x000fe20002784270 */
        /* <DEDUP_REMOVED lines=17> */
[----:B------:R0:W-:Y:S02]  /*6290*/  @P0 STG.E.U16 desc[UR12][R2.64+0x62], R49 ;  /* 0x0000623102000986 */ /* 0x0001e4000c10150c */
        /* <DEDUP_REMOVED lines=8> */
[----:B------:R0:W-:Y:S04]  /*6320*/  @P6 STG.E.U16 desc[UR12][R2.64+0x70], R52 ;  /* 0x0000703402006986 */ /* 0x0001e8000c10150c */
[----:B------:R1:W-:Y:S01]  /*6330*/  @P5 STG.E.U16 desc[UR12][R8.64+0x72], R53 ;  /* 0x0000723508005986 */ /* 0x0003e2000c10150c */
[----:B0-----:R-:W-:Y:S02]  /*6340*/  @P2 IMAD.MOV.U32 R2, RZ, RZ, R6 ;  /* 0x000000ffff022224 */ /* 0x001fe400078e0006 */
[----:B------:R-:W-:-:S05]  /*6350*/  @P2 IMAD.MOV.U32 R3, RZ, RZ, R7 ;  /* 0x000000ffff032224 */ /* 0x000fca00078e0007 */
[----:B------:R1:W-:Y:S01]  /*6360*/  @P2 STG.E.U16 desc[UR12][R2.64+0x70], R54 ;  /* 0x0000703602002986 */ /* 0x0003e2000c10150c */
[----:B------:R-:W-:Y:S05]  /*6370*/  @!P1 EXIT ;  /* 0x000000000000994d */ /* 0x000fea0003800000 */
[----:B------:R-:W-:-:S05]  /*6380*/  F2FP.BF16.F32.PACK_AB R0, RZ, R0 ;  /* 0x00000000ff00723e */ /* 0x000fca00000010ff */
[----:B------:R-:W-:Y:S01]  /*6390*/  STG.E.U16 desc[UR12][R6.64+0x72], R0 ;  /* 0x0000720006007986 */ /* 0x000fe2000c10150c */
[----:B------:R-:W-:Y:S05]  /*63a0*/  EXIT ;  /* 0x000000000000794d */ /* 0x000fea0003800000 */
.L_x_14:
[----:B------:R-:W-:-:S13]  /*63b0*/  ISETP.NE.AND P0, PT, R8, RZ, PT ;  /* 0x000000ff0800720c */ /* 0x000fda0003f05270 */
[----:B------:R-:W-:Y:S05]  /*63c0*/  @P0 EXIT ;  /* 0x000000000000094d */ /* 0x000fea0003800000 */
[----:B------:R-:W-:-:S13]  /*63d0*/  ELECT P0, URZ, PT ;  /* 0x00000000003f782f */ /* 0x000fda0003800000 */
[----:B------:R-:W-:Y:S05]  /*63e0*/  @!P0 BRA `(.L_x_151) ;  /* 0x0000000800108947 */ /* 0x000fea0003800000 */
[----:B------:R-:W-:-:S13]  /*63f0*/  ISETP.GE.AND P0, PT, R5, 0x1, PT ;  /* 0x000000010500780c */ /* 0x000fda0003f06270 */
[----:B------:R-:W-:Y:S05]  /*6400*/  @!P0 BRA `(.L_x_151) ;  /* 0x0000000800088947 */ /* 0x000fea0003800000 */
[----:B------:R-:W2:Y:S01]  /*6410*/  S2R R2, SR_CgaCtaId ;  /* 0x0000000000027919 */ /* 0x000ea20000008800 */
[----:B------:R-:W-:Y:S01]  /*6420*/  IMAD.SHL.U32 R22, R11, 0x80, RZ ;  /* 0x000000800b167824 */ /* 0x000fe200078e00ff */
[----:B------:R-:W-:Y:S01]  /*6430*/  ULDC UR4, c[0x0][0x384] ;  /* 0x0000e10000047ab9 */ /* 0x000fe20000000800 */
[----:B------:R-:W-:Y:S01]  /*6440*/  LOP3.LUT P0, RZ, R10, 0x1f, RZ, 0xc0, !PT ;  /* 0x0000001f0aff7812 */ /* 0x000fe2000780c0ff */
[----:B------:R-:W-:Y:S01]  /*6450*/  ULDC UR5, c[0x0][0x388] ;  /* 0x0000e20000057ab9 */ /* 0x000fe20000000800 */
[----:B------:R-:W-:Y:S01]  /*6460*/  IMAD.HI.U32 R4, R22, UR4, RZ ;  /* 0x0000000416047c27 */ /* 0x000fe2000f8e00ff */
[C---:B------:R-:W-:Y:S02]  /*6470*/  ISETP.NE.AND P1, PT, R13.reuse, RZ, PT ;  /* 0x000000ff0d00720c */ /* 0x040fe40003f25270 */
[----:B------:R-:W-:Y:S02]  /*6480*/  CS2R R8, SRZ ;  /* 0x0000000000087805 */ /* 0x000fe4000001ff00 */
[----:B------:R-:W-:Y:S01]  /*6490*/  ISETP.NE.OR P0, PT, R13, RZ, !P0 ;  /* 0x000000ff0d00720c */ /* 0x000fe20004705670 */
[----:B------:R-:W-:Y:S01]  /*64a0*/  IMAD.SHL.U32 R21, R12, 0x40, RZ ;  /* 0x000000400c157824 */ /* 0x000fe200078e00ff */
[----:B------:R-:W-:Y:S01]  /*64b0*/  LOP3.LUT R23, R3, 0x2, RZ, 0xfc, !PT ;  /* 0x0000000203177812 */ /* 0x000fe200078efcff */
[----:B------:R-:W-:Y:S01]  /*64c0*/  VIADD R24, R5, 0x1 ;  /* 0x0000000105187836 */ /* 0x000fe20000000000 */
[----:B------:R-:W-:Y:S01]  /*64d0*/  CS2R R10, SRZ ;  /* 0x00000000000a7805 */ /* 0x000fe2000001ff00 */
[----:B0-----:R-:W-:Y:S01]  /*64e0*/  IMAD.MOV.U32 R6, RZ, RZ, 0x1 ;  /* 0x00000001ff067424 */ /* 0x001fe200078e00ff */
[----:B------:R-:W-:Y:S01]  /*64f0*/  SHF.R.U32.HI R4, RZ, UR5, R4 ;  /* 0x00000005ff047c19 */ /* 0x000fe20008011604 */
[----:B------:R-:W-:-:S02]  /*6500*/  IMAD.MOV.U32 R7, RZ, RZ, RZ ;  /* 0x000000ffff077224 */ /* 0x000fc400078e00ff */
[C---:B--2--5:R-:W-:Y:S02]  /*6510*/  IMAD.SHL.U32 R0, R2.reuse, 0x800, RZ ;  /* 0x0000080002007824 */ /* 0x064fe400078e00ff */
[----:B------:R-:W-:-:S03]  /*6520*/  IMAD.SHL.U32 R2, R2, 0x20, RZ ;  /* 0x0000002002027824 */ /* 0x000fc600078e00ff */
[----:B------:R-:W-:-:S07]  /*6530*/  LOP3.LUT R0, R0, 0x800, RZ, 0xc0, !PT ;  /* 0x0000080000007812 */ /* 0x000fce00078ec0ff */
.L_x_155:
[----:B------:R-:W4:Y:S01]  /*6540*/  S2R R13, SR_CgaCtaId ;  /* 0x00000000000d7919 */ /* 0x000f220000008800 */
[----:B------:R-:W-:-:S04]  /*6550*/  MOV R12, 0x400 ;  /* 0x00000400000c7802 */ /* 0x000fc80000000f00 */
[----:B----4-:R-:W-:Y:S02]  /*6560*/  LEA R14, R13, R12, 0x18 ;  /* 0x0000000c0d0e7211 */ /* 0x010fe400078ec0ff */
[----:B------:R-:W-:-:S03]  /*6570*/  SHF.L.U32 R12, R6, 0x1f, RZ ;  /* 0x0000001f060c7819 */ /* 0x000fc600000006ff */
[----:B------:R-:W-:-:S07]  /*6580*/  IMAD R13, R7, 0x8, R14 ;  /* 0x00000008070d7824 */ /* 0x000fce00078e020e */
.L_x_152:
[----:B0-----:R0:W1:Y:S02]  /*6590*/  SYNCS.PHASECHK.TRANS64.TRYWAIT P2, [R13+URZ+0x36048], R12 ;  /* 0x0360480c0d0075a7 */ /* 0x001064000804017f */
[----:B-1----:R-:W-:Y:S05]  /*65a0*/  @!P2 NANOSLEEP.SYNCS 0x989680 ;  /* 0x009896800000a95d */ /* 0x002fea0003900000 */
[----:B------:R-:W1:Y:S02]  /*65b0*/  @!P2 SYNCS.PHASECHK.TRANS64 P2, [R13+URZ+0x36048], R12 ;  /* 0x0360480c0d00a5a7 */ /* 0x000e64000804007f */
[----:B-1----:R-:W-:Y:S05]  /*65c0*/  @!P2 BRA `(.L_x_152) ;  /* 0xfffffffc00f0a947 */ /* 0x002fea000383ffff */
[----:B0-----:R-:W0:Y:S02]  /*65d0*/  @!P1 LDC R12, c[0x0][0x580] ;  /* 0x00016000ff0c9b82 */ /* 0x001e240000000800 */
[----:B0-----:R0:W-:Y:S02]  /*65e0*/  @!P1 SYNCS.ARRIVE.TRANS64 RZ, [R13+URZ+0x36000], R12 ;  /* 0x0360000c0dff99a7 */ /* 0x0011e4000800003f */
[----:B0-----:R-:W-:-:S04]  /*65f0*/  PRMT R12, R23, 0x9910, RZ ;  /* 0x00009910170c7816 */ /* 0x001fc800000000ff */
[----:B------:R-:W-:-:S13]  /*6600*/  ISETP.NE.AND P2, PT, R12, 0x2, PT ;  /* 0x000000020c00780c */ /* 0x000fda0003f45270 */
[----:B------:R-:W-:Y:S05]  /*6610*/  @P2 BRA `(.L_x_153) ;  /* 0x0000000000042947 */ /* 0x000fea0003800000 */
[----:B------:R-:W-:Y:S01]  /*6620*/  BPT.TRAP 0x1 ;  /* 0x000000040000795c */ /* 0x000fe20000300000 */
.L_x_153:
[----:B------:R-:W-:Y:S05]  /*6630*/  @P0 BRA `(.L_x_154) ;  /* 0x0000000000040947 */ /* 0x000fea0003800000 */
[----:B------:R-:W-:Y:S01]  /*6640*/  BPT.TRAP 0x1 ;  /* 0x000000040000795c */ /* 0x000fe20000300000 */
.L_x_154:
[----:B---3--:R-:W0:Y:S01]  /*6650*/  LDC R15, c[0x0][0x380] ;  /* 0x0000e000ff0f7b82 */ /* 0x008e220000000800 */
[----:B------:R-:W-:Y:S01]  /*6660*/  R2UR UR4, R4 ;  /* 0x00000000040472ca */ /* 0x000fe200000e0000 */
[----:B------:R-:W-:Y:S01]  /*6670*/  ULDC UR24, c[0x0][0x38c] ;  /* 0x0000e30000187ab9 */ /* 0x000fe20000000800 */
[----:B------:R-:W-:Y:S01]  /*6680*/  R2UR UR13, R22 ;  /* 0x00000000160d72ca */ /* 0x000fe200000e0000 */
[----:B------:R-:W-:Y:S01]  /*6690*/  UISETP.NE.AND UP0, UPT, UR24, 0x1, UPT ;  /* 0x000000011800788c */ /* 0x000fe2000bf05270 */
[----:B------:R-:W-:Y:S01]  /*66a0*/  R2UR UR17, R13 ;  /* 0x000000000d1172ca */ /* 0x000fe200000e0000 */
[----:B------:R-:W-:Y:S01]  /*66b0*/  ULDC UR12, c[0x0][0x3ec] ;  /* 0x0000fb00000c7ab9 */ /* 0x000fe20000000800 */
[----:B------:R-:W-:Y:S01]  /*66c0*/  R2UR UR10, R14 ;  /* 0x000000000e0a72ca */ /* 0x000fe200000e0000 */
[----:B------:R-:W1:Y:S01]  /*66d0*/  LDC.64 R16, c[0x0][0x3f8] ;  /* 0x0000fe00ff107b82 */ /* 0x000e620000000a00 */
[----:B------:R-:W-:Y:S01]  /*66e0*/  R2UR UR16, R7 ;  /* 0x00000000071072ca */ /* 0x000fe200000e0000 */
[----:B------:R-:W-:Y:S01]  /*66f0*/  VIADD R24, R24, 0xffffffff ;  /* 0xffffffff18187836 */ /* 0x000fe20000000000 */
[----:B------:R-:W-:Y:S01]  /*6700*/  R2UR UR18, R10 ;  /* 0x000000000a1272ca */ /* 0x000fe200000e0000 */
[----:B------:R-:W-:Y:S01]  /*6710*/  ULDC.64 UR28, c[0x0][0x198] ;  /* 0x00006600001c7ab9 */ /* 0x000fe20000000a00 */
[----:B------:R-:W-:Y:S01]  /*6720*/  R2UR UR31, R2 ;  /* 0x00000000021f72ca */ /* 0x000fe200000e0000 */
[----:B------:R-:W-:Y:S01]  /*6730*/  ULDC.64 UR20, c[0x0][0x3f0] ;  /* 0x0000fc0000147ab9 */ /* 0x000fe20000000a00 */
[----:B------:R-:W-:Y:S01]  /*6740*/  @UP0 ULDC.64 UR8, c[0x0][0x390] ;  /* 0x0000e40000080ab9 */ /* 0x000fe20000000a00 */
[----:B------:R-:W1:Y:S01]  /*6750*/  LDC.64 R18, c[0x0][0x3d0] ;  /* 0x0000f400ff127b82 */ /* 0x000e620000000a00 */
[----:B------:R-:W-:Y:S01]  /*6760*/  ISETP.GT.AND P6, PT, R24, 0x1, PT ;  /* 0x000000011800780c */ /* 0x000fe20003fc4270 */
[----:B------:R-:W-:Y:S01]  /*6770*/  UIADD3 UR17, UR17, 0x36000, URZ ;  /* 0x0003600011117890 */ /* 0x000fe2000fffe03f */
[----:B------:R-:W-:Y:S01]  /*6780*/  UMOV UR33, 0x30000 ;  /* 0x0003000000217882 */ /* 0x000fe20000000000 */
[----:B------:R-:W-:-:S02]  /*6790*/  UMOV UR26, 0x0 ;  /* 0x00000000001a7882 */ /* 0x000fc40000000000 */
[----:B------:R-:W-:Y:S01]  /*67a0*/  ULEA UR16, UR16, UR10, 0xe ;  /* 0x0000000a10107291 */ /* 0x000fe2000f8e703f */
[----:B0-----:R-:W-:Y:S01]  /*67b0*/  ISETP.NE.AND P2, PT, R15, 0x1, PT ;  /* 0x000000010f00780c */ /* 0x001fe20003f45270 */
[----:B------:R-:W0:Y:S01]  /*67c0*/  LDC R20, c[0x0][0x400] ;  /* 0x00010000ff147b82 */ /* 0x000e220000000800 */
[----:B------:R-:W-:Y:S01]  /*67d0*/  USHF.L.U32 UR18, UR18, 0x6, URZ ;  /* 0x0000000612127899 */ /* 0x000fe2000800063f */
[----:B------:R-:W-:-:S10]  /*67e0*/  UMOV UR27, 0x10000000 ;  /* 0x10000000001b7882 */ /* 0x000fd40000000000 */
[----:B------:R-:W-:Y:S01]  /*67f0*/  @P2 IMAD.U32 R12, RZ, RZ, UR4 ;  /* 0x00000004ff0c2e24 */ /* 0x000fe2000f8e00ff */
[----:B------:R-:W-:Y:S01]  /*6800*/  ULDC.64 UR4, c[0x0][0x3c8] ;  /* 0x0000f20000047ab9 */ /* 0x000fe20000000a00 */
[----:B-1----:R-:W-:-:S03]  /*6810*/  IMAD R13, R9, R18, R17 ;  /* 0x00000012090d7224 */ /* 0x002fc600078e0211 */
[----:B------:R-:W-:Y:S01]  /*6820*/  @P2 R2UR UR13, R12 ;  /* 0x000000000c0d22ca */ /* 0x000fe200000e0000 */
[C---:B------:R-:W-:Y:S02]  /*6830*/  IMAD R12, R7.reuse, 0x1000, R0 ;  /* 0x00001000070c7824 */ /* 0x040fe400078e0200 */
[----:B------:R-:W-:Y:S02]  /*6840*/  VIADD R7, R7, 0x1 ;  /* 0x0000000107077836 */ /* 0x000fe40000000000 */
[----:B------:R-:W-:Y:S02]  /*6850*/  IMAD R12, R12, 0x2, R14 ;  /* 0x000000020c0c7824 */ /* 0x000fe400078e020e */
[----:B------:R-:W-:Y:S01]  /*6860*/  VIADD R14, R10, 0x1 ;  /* 0x000000010a0e7836 */ /* 0x000fe20000000000 */
[----:B------:R-:W-:Y:S01]  /*6870*/  ISETP.NE.AND P5, PT, R7, 0x9, PT ;  /* 0x000000090700780c */ /* 0x000fe20003fa5270 */
[----:B0-----:R-:W-:Y:S01]  /*6880*/  IMAD R10, R8, R19, R20 ;  /* 0x00000013080a7224 */ /* 0x001fe200078e0214 */
[----:B------:R-:W-:Y:S01]  /*6890*/  R2UR UR23, R12 ;  /* 0x000000000c1772ca */ /* 0x000fe200000e0000 */
[----:B------:R-:W-:Y:S01]  /*68a0*/  IMAD R12, R11, UR5, R16 ;  /* 0x000000050b0c7c24 */ /* 0x000fe2000f8e0210 */
[----:B------:R-:W-:Y:S01]  /*68b0*/  ISETP.NE.AND P2, PT, R14, UR15, PT ;  /* 0x0000000f0e007c0c */ /* 0x000fe2000bf45270 */
[----:B------:R-:W0:Y:S01]  /*68c0*/  LDC.64 R16, c[0x0][0x3e0] ;  /* 0x0000f800ff107b82 */ /* 0x000e220000000a00 */
[----:B------:R-:W-:Y:S01]  /*68d0*/  UIMAD.WIDE.U32 UR6, UR13, UR8, URZ ;  /* 0x000000080d0672a5 */ /* 0x000fe2000f8e003f */
[----:B------:R-:W-:Y:S01]  /*68e0*/  IMAD.U32 R13, R13, 0x20, R12 ;  /* 0x000000200d0d7824 */ /* 0x000fe200078e000c */
[----:B------:R-:W-:Y:S01]  /*68f0*/  UIADD3 UR6, -UR13, URZ, URZ ;  /* 0x0000003f0d067290 */ /* 0x000fe2000fffe13f */
[----:B------:R-:W-:Y:S01]  /*6900*/  VIADD R12, R9, 0x1 ;  /* 0x00000001090c7836 */ /* 0x000fe20000000000 */
[----:B------:R-:W-:Y:S01]  /*6910*/  UMOV UR14, UR13 ;  /* 0x0000000d000e7c82 */ /* 0x000fe20008000000 */
[----:B------:R-:W-:Y:S01]  /*6920*/  ULDC UR5, c[0x0][0x398] ;  /* 0x0000e60000057ab9 */ /* 0x000fe20000000800 */
[----:B------:R-:W-:Y:S01]  /*6930*/  @UP0 USHF.R.U32.HI UR14, URZ, UR9, UR7 ;  /* 0x000000093f0e0299 */ /* 0x000fe20008011607 */
[----:B------:R-:W-:Y:S01]  /*6940*/  IMAD.U32 R10, R10, 0x400, R13 ;  /* 0x000004000a0a7824 */ /* 0x000fe200078e000d */
[----:B------:R-:W-:Y:S01]  /*6950*/  UISETP.NE.AND UP0, UPT, UR5, 0x1, UPT ;  /* 0x000000010500788c */ /* 0x000fe2000bf05270 */
[----:B------:R-:W-:Y:S01]  /*6960*/  IMAD R15, R15, UR6, R22 ;  /* 0x000000060f0f7c24 */ /* 0x000fe2000f8e0216 */
[----:B------:R-:W-:Y:S01]  /*6970*/  UIADD3 UR25, -UR14, URZ, URZ ;  /* 0x0000003f0e197290 */ /* 0x000fe2000fffe13f */
[----:B------:R-:W-:Y:S01]  /*6980*/  VIADD R13, R8, 0x1 ;  /* 0x00000001080d7836 */ /* 0x000fe20000000000 */
[----:B------:R-:W-:Y:S01]  /*6990*/  R2UR UR30, R10 ;  /* 0x000000000a1e72ca */ /* 0x000fe200000e0000 */
[----:B------:R-:W-:Y:S01]  /*69a0*/  UMOV UR22, UR14 ;  /* 0x0000000e00167c82 */ /* 0x000fe20008000000 */
[----:B------:R-:W-:Y:S01]  /*69b0*/  R2UR UR19, R15 ;  /* 0x000000000f1372ca */ /* 0x000fe200000e0000 */
[----:B------:R-:W-:Y:S01]  /*69c0*/  VIADD R15, R11, 0x1 ;  /* 0x000000010b0f7836 */ /* 0x000fe20000000000 */
[----:B------:R-:W-:Y:S01]  /*69d0*/  ULDC.64 UR8, c[0x0][0x3c0] ;  /* 0x0000f00000087ab9 */ /* 0x000fe20000000a00 */
[----:B------:R-:W-:Y:S01]  /*69e0*/  @P2 IMAD.MOV R15, RZ, RZ, R11 ;  /* 0x000000ffff0f2224 */ /* 0x000fe200078e020b */
[----:B------:R-:W-:Y:S01]  /*69f0*/  UIADD3 UR6, UP1, UR28, 0xf0, URZ ;  /* 0x000000f01c067890 */ /* 0x000fe2000ff3e03f */
[----:B------:R-:W-:Y:S01]  /*6a00*/  SEL R10, R14, RZ, P2 ;  /* 0x000000ff0e0a7207 */ /* 0x000fe20001000000 */
[----:B------:R-:W-:Y:S01]  /*6a10*/  @UP0 ULDC UR10, c[0x0][0x39c] ;  /* 0x0000e700000a0ab9 */ /* 0x000fe20000000800 */
[----:B------:R-:W-:Y:S01]  /*6a20*/  @UP0 ULDC UR32, c[0x0][0x3a0] ;  /* 0x0000e80000200ab9 */ /* 0x000fe20000000800 */
[----:B------:R-:W-:Y:S01]  /*6a30*/  UIMAD.WIDE.U32 UR10, UR14, UR10, URZ ;  /* 0x0000000a0e0a72a5 */ /* 0x000fe2000f8e003f */
[----:B0-----:R-:W-:Y:S01]  /*6a40*/  ISETP.NE.AND P3, PT, R15, R16, PT ;  /* 0x000000100f00720c */ /* 0x001fe20003f65270 */
[----:B------:R-:W-:Y:S01]  /*6a50*/  UIADD3 UR28, UP2, UR28, 0x270, URZ ;  /* 0x000002701c1c7890 */ /* 0x000fe2000ff5e03f */
[----:B------:R-:W-:Y:S01]  /*6a60*/  SEL R7, R7, RZ, P5 ;  /* 0x000000ff07077207 */ /* 0x000fe20002800000 */
[----:B------:R-:W-:-:S02]  /*6a70*/  @UP0 USHF.R.U32.HI UR22, URZ, UR32, UR11 ;  /* 0x000000203f160299 */ /* 0x000fc4000801160b */
[----:B------:R-:W-:Y:S01]  /*6a80*/  UIMAD UR19, UR19, UR8, UR12 ;  /* 0x00000008131372a4 */ /* 0x000fe2000f8e020c */
[----:B------:R-:W-:Y:S01]  /*6a90*/  R2UR UR12, R11 ;  /* 0x000000000b0c72ca */ /* 0x000fe200000e0000 */
[----:B------:R-:W-:Y:S01]  /*6aa0*/  UIADD3 UR10, -UR22, URZ, URZ ;  /* 0x0000003f160a7290 */ /* 0x000fe2000fffe13f */
[----:B------:R-:W-:Y:S01]  /*6ab0*/  SEL R11, R15, RZ, P3 ;  /* 0x000000ff0f0b7207 */ /* 0x000fe20001800000 */
[----:B------:R-:W-:Y:S01]  /*6ac0*/  UIMAD UR8, UR24, UR25, UR13 ;  /* 0x00000019180872a4 */ /* 0x000fe2000f8e020d */
[----:B------:R-:W-:Y:S01]  /*6ad0*/  R2UR UR13, R9 ;  /* 0x00000000090d72ca */ /* 0x000fe200000e0000 */
[----:B------:R-:W-:Y:S01]  /*6ae0*/  UIMAD UR5, UR5, UR10, UR14 ;  /* 0x0000000a050572a4 */ /* 0x000fe2000f8e020e */
[----:B------:R-:W-:Y:S01]  /*6af0*/  R2UR UR14, R8 ;  /* 0x00000000080e72ca */ /* 0x000fe200000e0000 */
[----:B------:R-:W-:Y:S01]  /*6b00*/  @P3 IMAD.MOV R12, RZ, RZ, R9 ;  /* 0x000000ffff0c3224 */ /* 0x000fe200078e0209 */
[----:B------:R-:W-:Y:S01]  /*6b10*/  R2UR UR10, R21 ;  /* 0x00000000150a72ca */ /* 0x000fe200000e0000 */
[----:B------:R-:W-:Y:S01]  /*6b20*/  UIMAD UR21, UR5, UR4, UR21 ;  /* 0x00000004051572a4 */ /* 0x000fe2000f8e0215 */
[----:B------:R-:W-:Y:S01]  /*6b30*/  SEL R9, RZ, 0x1, P5 ;  /* 0x00000001ff097807 */ /* 0x000fe20002800000 */
[----:B------:R-:W-:Y:S01]  /*6b40*/  UIADD3.X UR7, URZ, UR29, URZ, UP1, !UPT ;  /* 0x0000001d3f077290 */ /* 0x000fe20008ffe43f */
[----:B------:R-:W-:Y:S01]  /*6b50*/  ISETP.NE.AND P4, PT, R12, R17, PT ;  /* 0x000000110c00720c */ /* 0x000fe20003f85270 */
[----:B------:R-:W-:Y:S01]  /*6b60*/  UIMAD UR20, UR8, UR9, UR20 ;  /* 0x00000009081472a4 */ /* 0x000fe2000f8e0214 */
[----:B------:R-:W-:Y:S01]  /*6b70*/  LOP3.LUT R6, R6, R9, RZ, 0x3c, !PT ;  /* 0x0000000906067212 */ /* 0x000fe200078e3cff */
[----:B------:R-:W-:Y:S01]  /*6b80*/  UPRMT UR4, UR30, 0x5410, URZ ;  /* 0x000054101e047896 */ /* 0x000fe2000800003f */
[----:B------:R-:W-:Y:S01]  /*6b90*/  SEL R9, R12, RZ, P4 ;  /* 0x000000ff0c097207 */ /* 0x000fe20002000000 */
[----:B------:R-:W-:-:S02]  /*6ba0*/  ULOP3.LUT UR11, UR18, 0x20, UR31, 0xf8, !UPT ;  /* 0x00000020120b7892 */ /* 0x000fc4000f8ef81f */
[----:B------:R-:W-:Y:S02]  /*6bb0*/  UIADD3 UR8, UR23, 0x24000, URZ ;  /* 0x0002400017087890 */ /* 0x000fe4000fffe03f */
[----:B------:R-:W-:Y:S01]  /*6bc0*/  UIADD3.X UR29, URZ, UR29, URZ, UP2, !UPT ;  /* 0x0000001d3f1d7290 */ /* 0x000fe200097fe43f */
[----:B------:R-:W-:Y:S02]  /*6bd0*/  UMOV UR9, UR17 ;  /* 0x0000001100097c82 */ /* 0x000fe40008000000 */
[----:B------:R1:W-:Y:S01]  /*6be0*/  UTMALDG.5D.IM2COL [UR16], [UR6], UR4 ;  /* 0x00000010060073b4 */ /* 0x0003e20008060004 */
[----:B------:R-:W-:-:S04]  /*6bf0*/  @P4 IMAD.MOV R13, RZ, RZ, R8 ;  /* 0x000000ffff0d4224 */ /* 0x000fc800078e0208 */
[----:B------:R-:W-:Y:S01]  /*6c00*/  IMAD.MOV.U32 R8, RZ, RZ, R13 ;  /* 0x000000ffff087224 */ /* 0x000fe200078e000d */
[----:B------:R1:W-:Y:S02]  /*6c10*/  UTMALDG.5D.MULTICAST [UR8], [UR28], UR33, desc[UR26] ;  /* 0x00001a081c0073b4 */ /* 0x0003e40008021821 */
[----:B-1----:R-:W-:Y:S05]  /*6c20*/  @P6 BRA `(.L_x_155) ;  /* 0xfffffff800446947 */ /* 0x002fea000383ffff */
.L_x_151:
[----:B------:R-:W-:Y:S01]  /*6c30*/  ISETP.GE.U32.AND P2, PT, R5, 0x9, PT ;  /* 0x000000090500780c */ /* 0x000fe20003f46070 */
[----:B------:R-:W-:Y:S05]  /*6c40*/  WARPSYNC.ALL ;  /* 0x0000000000007948 */ /* 0x000fea0003800000 */
[----:B------:R-:W-:-:S07]  /*6c50*/  ELECT P1, URZ, PT ;  /* 0x00000000003f782f */ /* 0x000fce0003820000 */
[----:B0-----:R-:W-:-:S05]  /*6c60*/  @P2 IMAD.WIDE.U32 R6, R5, 0x38e38e39, RZ ;  /* 0x38e38e3905062825 */ /* 0x001fca00078e00ff */
[----:B--2--5:R-:W-:-:S04]  /*6c70*/  @P2 SHF.R.U32.HI R0, RZ, 0x1, R7 ;  /* 0x00000001ff002819 */ /* 0x024fc80000011607 */
[----:B------:R-:W-:-:S04]  /*6c80*/  @P2 LOP3.LUT R0, R0, 0x1, RZ, 0xc0, !PT ;  /* 0x0000000100002812 */ /* 0x000fc800078ec0ff */
[----:B------:R-:W-:Y:S01]  /*6c90*/  @P2 ISETP.NE.U32.AND P0, PT, R0, 0x1, PT ;  /* 0x000000010000280c */ /* 0x000fe20003f05070 */
[----:B------:R-:W-:-:S12]  /*6ca0*/  @!P1 EXIT ;  /* 0x000000000000994d */ /* 0x000fd80003800000 */
[----:B------:R-:W-:Y:S01]  /*6cb0*/  LOP3.LUT R3, R3, 0x2, RZ, 0xfc, !PT ;  /* 0x0000000203037812 */ /* 0x000fe200078efcff */
[----:B------:R-:W-:Y:S01]  /*6cc0*/  IMAD.MOV.U32 R0, RZ, RZ, 0x1 ;  /* 0x00000001ff007424 */ /* 0x000fe200078e00ff */
[----:B------:R-:W-:Y:S02]  /*6cd0*/  @P2 ISETP.NE.U32.AND.EX P0, PT, RZ, RZ, PT, P0 ;  /* 0x000000ffff00220c */ /* 0x000fe40003f05100 */
[----:B------:R-:W-:Y:S02]  /*6ce0*/  ISETP.NE.AND P1, PT, R3, 0x3, PT ;  /* 0x000000030300780c */ /* 0x000fe40003f25270 */
[----:B------:R-:W-:-:S11]  /*6cf0*/  @P2 SEL R0, RZ, 0x1, !P0 ;  /* 0x00000001ff002807 */ /* 0x000fd60004000000 */
[----:B------:R-:W-:Y:S05]  /*6d00*/  @!P1 BRA `(.L_x_156) ;  /* 0x0000000000049947 */ /* 0x000fea0003800000 */
[----:B------:R-:W-:Y:S01]  /*6d10*/  BPT.TRAP 0x1 ;  /* 0x000000040000795c */ /* 0x000fe20000300000 */
.L_x_156:
[----:B------:R-:W0:Y:S01]  /*6d20*/  S2R R7, SR_CgaCtaId ;  /* 0x0000000000077919 */ /* 0x000e220000008800 */
[----:B------:R-:W-:Y:S01]  /*6d30*/  IMAD.WIDE.U32 R2, R5, 0x38e38e39, RZ ;  /* 0x38e38e3905027825 */ /* 0x000fe200078e00ff */
[----:B------:R-:W-:-:S04]  /*6d40*/  MOV R4, 0x400 ;  /* 0x0000040000047802 */ /* 0x000fc80000000f00 */
[----:B------:R-:W-:-:S05]  /*6d50*/  SHF.R.U32.HI R2, RZ, 0x1, R3 ;  /* 0x00000001ff027819 */ /* 0x000fca0000011603 */
[----:B------:R-:W-:Y:S01]  /*6d60*/  IMAD R5, R2, -0x9, R5 ;  /* 0xfffffff702057824 */ /* 0x000fe200078e0205 */
[----:B0-----:R-:W-:-:S05]  /*6d70*/  LEA R4, R7, R4, 0x18 ;  /* 0x0000000407047211 */ /* 0x001fca00078ec0ff */
[----:B------:R-:W-:Y:S01]  /*6d80*/  VIADD R2, R4, 0x36048 ;  /* 0x0003604804027836 */ /* 0x000fe20000000000 */
[----:B------:R-:W-:-:S03]  /*6d90*/  SHF.L.U32 R4, R0, 0x1f, RZ ;  /* 0x0000001f00047819 */ /* 0x000fc600000006ff */
[----:B------:R-:W-:-:S07]  /*6da0*/  IMAD R3, R5, 0x8, R2 ;  /* 0x0000000805037824 */ /* 0x000fce00078e0202 */
.L_x_157:
[----:B0-----:R0:W1:Y:S02]  /*6db0*/  SYNCS.PHASECHK.TRANS64.TRYWAIT P0, [R3+URZ], R4 ;  /* 0x00000004030075a7 */ /* 0x001064000800017f */
[----:B-1----:R-:W-:Y:S05]  /*6dc0*/  @!P0 NANOSLEEP.SYNCS 0x989680 ;  /* 0x009896800000895d */ /* 0x002fea0003900000 */
[----:B------:R-:W1:Y:S02]  /*6dd0*/  @!P0 SYNCS.PHASECHK.TRANS64 P0, [R3+URZ], R4 ;  /* 0x00000004030085a7 */ /* 0x000e64000800007f */
[----:B-1----:R-:W-:Y:S05]  /*6de0*/  @!P0 BRA `(.L_x_157) ;  /* 0xfffffffc00f08947 */ /* 0x002fea000383ffff */
[----:B------:R-:W-:-:S05]  /*6df0*/  VIADD R5, R5, 0x1 ;  /* 0x0000000105057836 */ /* 0x000fca0000000000 */
[----:B------:R-:W-:-:S04]  /*6e00*/  ISETP.NE.AND P0, PT, R5, 0x9, PT ;  /* 0x000000090500780c */ /* 0x000fc80003f05270 */
[----:B0-----:R-:W-:Y:S02]  /*6e10*/  SEL R3, RZ, 0x1, P0 ;  /* 0x00000001ff037807 */ /* 0x001fe40000000000 */
[----:B------:R-:W-:Y:S02]  /*6e20*/  SEL R5, R5, RZ, P0 ;  /* 0x000000ff05057207 */ /* 0x000fe40000000000 */
[----:B------:R-:W-:-:S03]  /*6e30*/  LOP3.LUT R7, R0, R3, RZ, 0x3c, !PT ;  /* 0x0000000300077212 */ /* 0x000fc600078e3cff */
[----:B------:R-:W-:Y:S01]  /*6e40*/  IMAD R0, R5, 0x8, R2 ;  /* 0x0000000805007824 */ /* 0x000fe200078e0202 */
[----:B------:R-:W-:-:S07]  /*6e50*/  SHF.L.U32 R3, R7, 0x1f, RZ ;  /* 0x0000001f07037819 */ /* 0x000fce00000006ff */
.L_x_158:
        /* <DEDUP_REMOVED lines=11> */
.L_x_159:
        /* <DEDUP_REMOVED lines=11> */
.L_x_160:
        /* <DEDUP_REMOVED lines=11> */
.L_x_161:
        /* <DEDUP_REMOVED lines=11> */
.L_x_162:
        /* <DEDUP_REMOVED lines=11> */
.L_x_163:
        /* <DEDUP_REMOVED lines=11> */
.L_x_164:
        /* <DEDUP_REMOVED lines=11> */
.L_x_165:
[----:B0-----:R0:W1:Y:S02]  /*7330*/  SYNCS.PHASECHK.TRANS64.TRYWAIT P0, [R5+URZ], R0 ;  /* 0x00000000050075a7 */ /* 0x001064000800017f */
[----:B-1----:R-:W-:Y:S05]  /*7340*/  @!P0 NANOSLEEP.SYNCS 0x989680 ;  /* 0x009896800000895d */ /* 0x002fea0003900000 */
[----:B------:R-:W1:Y:S02]  /*7350*/  @!P0 SYNCS.PHASECHK.TRANS64 P0, [R5+URZ], R0 ;  /* 0x00000000050085a7 */ /* 0x000e64000800007f */
[----:B-1----:R-:W-:Y:S05]  /*7360*/  @P0 EXIT ;  /* 0x000000000000094d */ /* 0x002fea0003800000 */
[----:B------:R-:W-:Y:S05]  /*7370*/  BRA `(.L_x_165) ;  /* 0xfffffffc00ec7947 */ /* 0x000fea000383ffff */
.L_x_166:
[----:B------:R-:W-:-:S00]  /*7380*/  BRA `(.L_x_166) ;  /* 0xfffffffc00fc7947 */ /* 0x000fc0000383ffff */
[----:B------:R-:W-:-:S00]  /*7390*/  NOP ;  /* 0x0000000000007918 */ /* 0x000fc00000000000 */
        /* <DEDUP_REMOVED lines=14> */
.L_x_167:


//--------------------- .nv.shared._ZN7cutlass13device_kernelINS_4conv6kernel13ConvUniversalINS1_16ConvProblemShapeILNS1_8OperatorE1ELi3EEENS1_10collective14CollectiveConvINS1_46MainloopSm90TmaGmmaWarpSpecializedImplicitGemmILS5_1ELi9ELi3EN4cute5tupleIJNSA_1CILi2EEENSC_ILi1EEESE_EEENS1_36KernelImplicitTmaWarpSpecializedSm90ELi1EEENSB_IJNSC_ILi128EEENSC_ILi64EEENSB_IJSJ_EEEEEENS_10bfloat16_tESM_NSA_8TiledMMAINSA_8MMA_AtomIJNSA_4SM904GMMA27MMA_64x64x16_F32BF16BF16_SSILNSQ_5MajorE0ELSS_1ELNSQ_7ScaleInE1ELST_1EEEEEENSA_6LayoutINSB_IJSE_SE_SE_EEENSB_IJNSC_ILi0EEESY_SY_EEEEENSB_IJNSA_10UnderscoreES11_S11_EEEEENS7_6detail26Sm90ImplicitGemmTileTraitsINSA_20SM90_TMA_LOAD_IM2COLENSA_14ComposedLayoutINSA_7SwizzleILi3ELi4ELi3EEENSA_18smem_ptr_flag_bitsILi16EEENSW_INSB_IJNSB_IJNSC_ILi8EEENSC_ILi16EEEEEENSB_IJSJ_SE_EEENSB_IJSE_NSC_ILi9EEEEEEEEENSB_IJNSB_IJSJ_NSC_ILi512EEEEEENSB_IJSE_SY_EEENSB_IJSY_NSC_ILi8192EEEEEEEEEEEEEvEENS15_INSA_23SM90_TMA_LOAD_MULTICASTENS17_IS19_S1B_NSW_INSB_IJS1F_NSB_IJS1C_S1C_EEES1H_EEENSB_IJS1L_S1K_NSB_IJSY_NSC_ILi4096EEEEEEEEEEEEEvEEEENS_8epilogue10collective6detail29Sm90TmaWarpSpecializedAdapterINS23_15DefaultEpilogueISM_NSB_IJNSB_IJllllEEESE_SY_EEES28_NS22_6thread17LinearCombinationISM_Li1EffLNS29_9ScaleType4KindE0ELNS_15FloatRoundStyleE2ESM_EENS_4gemm15EpilogueDefaultEEEEEvvEEEEvNT_6ParamsE --------------------------
	.section	.nv.shared._ZN7cutlass13device_kernelINS_4conv6kernel13ConvUniversalINS1_16ConvProblemShapeILNS1_8OperatorE1ELi3EEENS1_10collective14CollectiveConvINS1_46MainloopSm90TmaGmmaWarpSpecializedImplicitGemmILS5_1ELi9ELi3EN4cute5tupleIJNSA_1CILi2EEENSC_ILi1EEESE_EEENS1_36KernelImplicitTmaWarpSpecializedSm90ELi1EEENSB_IJNSC_ILi128EEENSC_ILi64EEENSB_IJSJ_EEEEEENS_10bfloat16_tESM_NSA_8TiledMMAINSA_8MMA_AtomIJNSA_4SM904GMMA27MMA_64x64x16_F32BF16BF16_SSILNSQ_5MajorE0ELSS_1ELNSQ_7ScaleInE1ELST_1EEEEEENSA_6LayoutINSB_IJSE_SE_SE_EEENSB_IJNSC_ILi0EEESY_SY_EEEEENSB_IJNSA_10UnderscoreES11_S11_EEEEENS7_6detail26Sm90ImplicitGemmTileTraitsINSA_20SM90_TMA_LOAD_IM2COLENSA_14ComposedLayoutINSA_7SwizzleILi3ELi4ELi3EEENSA_18smem_ptr_flag_bitsILi16EEENSW_INSB_IJNSB_IJNSC_ILi8EEENSC_ILi16EEEEEENSB_IJSJ_SE_EEENSB_IJSE_NSC_ILi9EEEEEEEEENSB_IJNSB_IJSJ_NSC_ILi512EEEEEENSB_IJSE_SY_EEENSB_IJSY_NSC_ILi8192EEEEEEEEEEEEEvEENS15_INSA_23SM90_TMA_LOAD_MULTICASTENS17_IS19_S1B_NSW_INSB_IJS1F_NSB_IJS1C_S1C_EEES1H_EEENSB_IJS1L_S1K_NSB_IJSY_NSC_ILi4096EEEEEEEEEEEEEvEEEENS_8epilogue10collective6detail29Sm90TmaWarpSpecializedAdapterINS23_15DefaultEpilogueISM_NSB_IJNSB_IJllllEEESE_SY_EEES28_NS22_6thread17LinearCombinationISM_Li1EffLNS29_9ScaleType4KindE0ELNS_15FloatRoundStyleE2ESM_EENS_4gemm15EpilogueDefaultEEEEEvvEEEEvNT_6ParamsE,"aw",@nobits
	.sectionflags	@""
	.align	16
	.zero		1024


//--------------------- .nv.shared.reserved.0     --------------------------
	.section	.nv.shared.reserved.0,"aw",@nobits
	.weak		__nv_reservedSMEM_offset_0_alias
	.size		__nv_reservedSMEM_offset_0_alias, 0, 0
	.other		__nv_reservedSMEM_offset_0_alias,@"STO_CUDA_RESERVED_SHARED STV_DEFAULT"
__nv_reservedSMEM_offset_0_alias:
	.zero		0


//--------------------- .nv.global                --------------------------
	.section	.nv.global,"aw",@nobits
.nv.global:
	.type		_ZN39_INTERNAL_d472a972_4_k_cu_7c19a40f_29154cute1_E,@object
	.size		_ZN39_INTERNAL_d472a972_4_k_cu_7c19a40f_29154cute1_E,(_ZN39_INTERNAL_d472a972_4_k_cu_7c19a40f_29154cuda3std3__45__cpo6cbeginE - _ZN39_INTERNAL_d472a972_4_k_cu_7c19a40f_29154cute1_E)
_ZN39_INTERNAL_d472a972_4_k_cu_7c19a40f_29154cute1_E:
	.zero		1
	.type		_ZN39_INTERNAL_d472a972_4_k_cu_7c19a40f_29154cuda3std3__45__cpo6cbeginE,@object
	.size		_ZN39_INTERNAL_d472a972_4_k_cu_7c19a40f_29154cuda3std3__45__cpo6cbeginE,(_ZN39_INTERNAL_d472a972_4_k_cu_7c19a40f_29154cuda3std3__48in_placeE - _ZN39_INTERNAL_d472a972_4_k_cu_7c19a40f_29154cuda3std3__45__cpo6cbeginE)
_ZN39_INTERNAL_d472a972_4_k_cu_7c19a40f_29154cuda3std3__45__cpo6cbeginE:
	.zero		1
	.type		_ZN39_INTERNAL_d472a972_4_k_cu_7c19a40f_29154cuda3std3__48in_placeE,@object
	.size		_ZN39_INTERNAL_d472a972_4_k_cu_7c19a40f_29154cuda3std3__48in_placeE,(_ZN39_INTERNAL_d472a972_4_k_cu_7c19a40f_29154cuda3std6ranges3__45__cpo9iter_moveE - _ZN39_INTERNAL_d472a972_4_k_cu_7c19a40f_29154cuda3std3__48in_placeE)
_ZN39_INTERNAL_d472a972_4_k_cu_7c19a40f_29154cuda3std3__48in_placeE:
	.zero		1
	.type		_ZN39_INTERNAL_d472a972_4_k_cu_7c19a40f_29154cuda3std6ranges3__45__cpo9iter_moveE,@object
	.size		_ZN39_INTERNAL_d472a972_4_k_cu_7c19a40f_29154cuda3std6ranges3__45__cpo9iter_moveE,(_ZN39_INTERNAL_d472a972_4_k_cu_7c19a40f_29154cuda3std3__45__cpo5beginE - _ZN39_INTERNAL_d472a972_4_k_cu_7c19a40f_29154cuda3std6ranges3__45__cpo9iter_moveE)
_ZN39_INTERNAL_d472a972_4_k_cu_7c19a40f_29154cuda3std6ranges3__45__cpo9iter_moveE:
	.zero		1
	.type		_ZN39_INTERNAL_d472a972_4_k_cu_7c19a40f_29154cuda3std3__45__cpo5beginE,@object
	.size		_ZN39_INTERNAL_d472a972_4_k_cu_7c19a40f_29154cuda3std3__45__cpo5beginE,(_ZN39_INTERNAL_d472a972_4_k_cu_7c19a40f_29154cuda3std3__441_GLOBAL__N__d472a972_4_k_cu_7c19a40f_29156ignoreE - _ZN39_INTERNAL_d472a972_4_k_cu_7c19a40f_29154cuda3std3__45__cpo5beginE)
_ZN39_INTERNAL_d472a972_4_k_cu_7c19a40f_29154cuda3std3__45__cpo5beginE:
	.zero		1
	.type		_ZN39_INTERNAL_d472a972_4_k_cu_7c19a40f_29154cuda3std3__441_GLOBAL__N__d472a972_4_k_cu_7c19a40f_29156ignoreE,@object
	.size		_ZN39_INTERNAL_d472a972_4_k_cu_7c19a40f_29154cuda3std3__441_GLOBAL__N__d472a972_4_k_cu_7c19a40f_29156ignoreE,(_ZN39_INTERNAL_d472a972_4_k_cu_7c19a40f_29154cute7productE - _ZN39_INTERNAL_d472a972_4_k_cu_7c19a40f_29154cuda3std3__441_GLOBAL__N__d472a972_4_k_cu_7c19a40f_29156ignoreE)
_ZN39_INTERNAL_d472a972_4_k_cu_7c19a40f_29154cuda3std3__441_GLOBAL__N__d472a972_4_k_cu_7c19a40f_29156ignoreE:
	.zero		1
	.type		_ZN39_INTERNAL_d472a972_4_k_cu_7c19a40f_29154cute7productE,@object
	.size		_ZN39_INTERNAL_d472a972_4_k_cu_7c19a40f_29154cute7productE,(_ZN39_INTERNAL_d472a972_4_k_cu_7c19a40f_29154cuda3std3__45__cpo3endE - _ZN39_INTERNAL_d472a972_4_k_cu_7c19a40f_29154cute7productE)
_ZN39_INTERNAL_d472a972_4_k_cu_7c19a40f_29154cute7productE:
	.zero		1
	.type		_ZN39_INTERNAL_d472a972_4_k_cu_7c19a40f_29154cuda3std3__45__cpo3endE,@object
	.size		_ZN39_INTERNAL_d472a972_4_k_cu_7c19a40f_29154cuda3std3__45__cpo3endE,(_ZN39_INTERNAL_d472a972_4_k_cu_7c19a40f_29154cuda3std3__419piecewise_constructE - _ZN39_INTERNAL_d472a972_4_k_cu_7c19a40f_29154cuda3std3__45__cpo3endE)
_ZN39_INTERNAL_d472a972_4_k_cu_7c19a40f_29154cuda3std3__45__cpo3endE:
	.zero		1
	.type		_ZN39_INTERNAL_d472a972_4_k_cu_7c19a40f_29154cuda3std3__419piecewise_constructE,@object
	.size		_ZN39_INTERNAL_d472a972_4_k_cu_7c19a40f_29154cuda3std3__419piecewise_constructE,(_ZN39_INTERNAL_d472a972_4_k_cu_7c19a40f_29154cuda3std3__45__cpo4cendE - _ZN39_INTERNAL_d472a972_4_k_cu_7c19a40f_29154cuda3std3__419piecewise_constructE)
_ZN39_INTERNAL_d472a972_4_k_cu_7c19a40f_29154cuda3std3__419piecewise_constructE:
	.zero		1
	.type		_ZN39_INTERNAL_d472a972_4_k_cu_7c19a40f_29154cuda3std3__45__cpo4cendE,@object
	.size		_ZN39_INTERNAL_d472a972_4_k_cu_7c19a40f_29154cuda3std3__45__cpo4cendE,(_ZN39_INTERNAL_d472a972_4_k_cu_7c19a40f_29154cuda3std6ranges3__45__cpo4swapE - _ZN39_INTERNAL_d472a972_4_k_cu_7c19a40f_29154cuda3std3__45__cpo4cendE)
_ZN39_INTERNAL_d472a972_4_k_cu_7c19a40f_29154cuda3std3__45__cpo4cendE:
	.zero		1
	.type		_ZN39_INTERNAL_d472a972_4_k_cu_7c19a40f_29154cuda3std6ranges3__45__cpo4swapE,@object
	.size		_ZN39_INTERNAL_d472a972_4_k_cu_7c19a40f_29154cuda3std6ranges3__45__cpo4swapE,(.L_7 - _ZN39_INTERNAL_d472a972_4_k_cu_7c19a40f_29154cuda3std6ranges3__45__cpo4swapE)
_ZN39_INTERNAL_d472a972_4_k_cu_7c19a40f_29154cuda3std6ranges3__45__cpo4swapE:
	.zero		1
.L_7:


//--------------------- .nv.constant0._ZN7cutlass13device_kernelINS_4conv6kernel13ConvUniversalINS1_16ConvProblemShapeILNS1_8OperatorE1ELi3EEENS1_10collective14CollectiveConvINS1_46MainloopSm90TmaGmmaWarpSpecializedImplicitGemmILS5_1ELi9ELi3EN4cute5tupleIJNSA_1CILi2EEENSC_ILi1EEESE_EEENS1_36KernelImplicitTmaWarpSpecializedSm90ELi1EEENSB_IJNSC_ILi128EEENSC_ILi64EEENSB_IJSJ_EEEEEENS_10bfloat16_tESM_NSA_8TiledMMAINSA_8MMA_AtomIJNSA_4SM904GMMA27MMA_64x64x16_F32BF16BF16_SSILNSQ_5MajorE0ELSS_1ELNSQ_7ScaleInE1ELST_1EEEEEENSA_6LayoutINSB_IJSE_SE_SE_EEENSB_IJNSC_ILi0EEESY_SY_EEEEENSB_IJNSA_10UnderscoreES11_S11_EEEEENS7_6detail26Sm90ImplicitGemmTileTraitsINSA_20SM90_TMA_LOAD_IM2COLENSA_14ComposedLayoutINSA_7SwizzleILi3ELi4ELi3EEENSA_18smem_ptr_flag_bitsILi16EEENSW_INSB_IJNSB_IJNSC_ILi8EEENSC_ILi16EEEEEENSB_IJSJ_SE_EEENSB_IJSE_NSC_ILi9EEEEEEEEENSB_IJNSB_IJSJ_NSC_ILi512EEEEEENSB_IJSE_SY_EEENSB_IJSY_NSC_ILi8192EEEEEEEEEEEEEvEENS15_INSA_23SM90_TMA_LOAD_MULTICASTENS17_IS19_S1B_NSW_INSB_IJS1F_NSB_IJS1C_S1C_EEES1H_EEENSB_IJS1L_S1K_NSB_IJSY_NSC_ILi4096EEEEEEEEEEEEEvEEEENS_8epilogue10collective6detail29Sm90TmaWarpSpecializedAdapterINS23_15DefaultEpilogueISM_NSB_IJNSB_IJllllEEESE_SY_EEES28_NS22_6thread17LinearCombinationISM_Li1EffLNS29_9ScaleType4KindE0ELNS_15FloatRoundStyleE2ESM_EENS_4gemm15EpilogueDefaultEEEEEvvEEEEvNT_6ParamsE --------------------------
	.section	.nv.constant0._ZN7cutlass13device_kernelINS_4conv6kernel13ConvUniversalINS1_16ConvProblemShapeILNS1_8OperatorE1ELi3EEENS1_10collective14CollectiveConvINS1_46MainloopSm90TmaGmmaWarpSpecializedImplicitGemmILS5_1ELi9ELi3EN4cute5tupleIJNSA_1CILi2EEENSC_ILi1EEESE_EEENS1_36KernelImplicitTmaWarpSpecializedSm90ELi1EEENSB_IJNSC_ILi128EEENSC_ILi64EEENSB_IJSJ_EEEEEENS_10bfloat16_tESM_NSA_8TiledMMAINSA_8MMA_AtomIJNSA_4SM904GMMA27MMA_64x64x16_F32BF16BF16_SSILNSQ_5MajorE0ELSS_1ELNSQ_7ScaleInE1ELST_1EEEEEENSA_6LayoutINSB_IJSE_SE_SE_EEENSB_IJNSC_ILi0EEESY_SY_EEEEENSB_IJNSA_10UnderscoreES11_S11_EEEEENS7_6detail26Sm90ImplicitGemmTileTraitsINSA_20SM90_TMA_LOAD_IM2COLENSA_14ComposedLayoutINSA_7SwizzleILi3ELi4ELi3EEENSA_18smem_ptr_flag_bitsILi16EEENSW_INSB_IJNSB_IJNSC_ILi8EEENSC_ILi16EEEEEENSB_IJSJ_SE_EEENSB_IJSE_NSC_ILi9EEEEEEEEENSB_IJNSB_IJSJ_NSC_ILi512EEEEEENSB_IJSE_SY_EEENSB_IJSY_NSC_ILi8192EEEEEEEEEEEEEvEENS15_INSA_23SM90_TMA_LOAD_MULTICASTENS17_IS19_S1B_NSW_INSB_IJS1F_NSB_IJS1C_S1C_EEES1H_EEENSB_IJS1L_S1K_NSB_IJSY_NSC_ILi4096EEEEEEEEEEEEEvEEEENS_8epilogue10collective6detail29Sm90TmaWarpSpecializedAdapterINS23_15DefaultEpilogueISM_NSB_IJNSB_IJllllEEESE_SY_EEES28_NS22_6thread17LinearCombinationISM_Li1EffLNS29_9ScaleType4KindE0ELNS_15FloatRoundStyleE2ESM_EENS_4gemm15EpilogueDefaultEEEEEvvEEEEvNT_6ParamsE,"a",@progbits
	.sectionflags	@""
	.align	4
.nv.constant0._ZN7cutlass13device_kernelINS_4conv6kernel13ConvUniversalINS1_16ConvProblemShapeILNS1_8OperatorE1ELi3EEENS1_10collective14CollectiveConvINS1_46MainloopSm90TmaGmmaWarpSpecializedImplicitGemmILS5_1ELi9ELi3EN4cute5tupleIJNSA_1CILi2EEENSC_ILi1EEESE_EEENS1_36KernelImplicitTmaWarpSpecializedSm90ELi1EEENSB_IJNSC_ILi128EEENSC_ILi64EEENSB_IJSJ_EEEEEENS_10bfloat16_tESM_NSA_8TiledMMAINSA_8MMA_AtomIJNSA_4SM904GMMA27MMA_64x64x16_F32BF16BF16_SSILNSQ_5MajorE0ELSS_1ELNSQ_7ScaleInE1ELST_1EEEEEENSA_6LayoutINSB_IJSE_SE_SE_EEENSB_IJNSC_ILi0EEESY_SY_EEEEENSB_IJNSA_10UnderscoreES11_S11_EEEEENS7_6detail26Sm90ImplicitGemmTileTraitsINSA_20SM90_TMA_LOAD_IM2COLENSA_14ComposedLayoutINSA_7SwizzleILi3ELi4ELi3EEENSA_18smem_ptr_flag_bitsILi16EEENSW_INSB_IJNSB_IJNSC_ILi8EEENSC_ILi16EEEEEENSB_IJSJ_SE_EEENSB_IJSE_NSC_ILi9EEEEEEEEENSB_IJNSB_IJSJ_NSC_ILi512EEEEEENSB_IJSE_SY_EEENSB_IJSY_NSC_ILi8192EEEEEEEEEEEEEvEENS15_INSA_23SM90_TMA_LOAD_MULTICASTENS17_IS19_S1B_NSW_INSB_IJS1F_NSB_IJS1C_S1C_EEES1H_EEENSB_IJS1L_S1K_NSB_IJSY_NSC_ILi4096EEEEEEEEEEEEEvEEEENS_8epilogue10collective6detail29Sm90TmaWarpSpecializedAdapterINS23_15DefaultEpilogueISM_NSB_IJNSB_IJllllEEESE_SY_EEES28_NS22_6thread17LinearCombinationISM_Li1EffLNS29_9ScaleType4KindE0ELNS_15FloatRoundStyleE2ESM_EENS_4gemm15EpilogueDefaultEEEEEvvEEEEvNT_6ParamsE:
	.zero		1664


//--------------------- SYMBOLS --------------------------

	.type		.nv.reservedSmem.offset0,@object
	.size		.nv.reservedSmem.offset0,0x4
